	.target	sm_100a

	.elftype	@"ET_EXEC"


//--------------------- .note.nv.tkinfo           --------------------------
	.section	.note.nv.tkinfo,"",@"SHT_NOTE"
	.sectionflags	@"SHF_NOTE_NV_TKINFO"
	.tkinfo
        /*0018*/ 	.word	0x00000002
        /*0030*/ 	.string	""
        /*0030*/ 	.string	"ptxas"
        /*0030*/ 	.string	"Cuda compilation tools, release 13.0, V13.0.88"
        /*0030*/ 	.string	"Build cuda_13.0.r13.0/compiler.36424714_0"
        /*0030*/ 	.string	"-arch sm_100a -m 64 "



//--------------------- .note.nv.cuinfo           --------------------------
	.section	.note.nv.cuinfo,"",@"SHT_NOTE"
	.sectionflags	@"SHF_NOTE_NV_CUINFO"
        /*0018*/ 	.short	0x0002
        /*001a*/ 	.short	0x0064
        /*001c*/ 	.short	0x0082
	.zero		2


//--------------------- .nv.info                  --------------------------
	.section	.nv.info,"",@"SHT_CUDA_INFO"
	.align	4


	//----- nvinfo : EIATTR_REGCOUNT
	.align		4
        /*0000*/ 	.byte	0x04, 0x2f
        /*0002*/ 	.short	(.L_19 - .L_18)
	.align		4
.L_18:
        /*0004*/ 	.word	index@(_ZN7cutlass13device_kernelINS_4conv6kernel13ConvUniversalINS1_16ConvProblemShapeILNS1_8OperatorE1ELi3EEENS1_10collective14CollectiveConvINS1_47MainloopSm100TmaUmmaWarpSpecializedImplicitGemmILS5_1ELi20ELi3ELi1ELi2EN4cute5tupleIJNSA_1CILi2EEENSC_ILi1EEESE_EEEEENSB_IJNSC_ILi256EEENSC_ILi64EEENSB_IJNSC_ILi32EEEEEEEEENS_6half_tESM_NSA_8TiledMMAINSA_8MMA_AtomIJNSA_26SM100_MMA_F16BF16_2x1SM_SSISM_SM_fLi256ELi64ELNSA_4UMMA5MajorE0ELSR_1ELNSQ_7ScaleInE0ELSS_0EEEEEENSA_6LayoutINSB_IJSE_SE_SE_EEENSB_IJNSC_ILi0EEESX_SX_EEEEENSB_IJNSA_10UnderscoreES10_S10_EEEEENS7_6detail27Sm100ImplicitGemmTileTraitsINSA_25SM100_TMA_2SM_LOAD_IM2COLENSA_14ComposedLayoutINSA_7SwizzleILi2ELi4ELi3EEENSA_18smem_ptr_flag_bitsILi16EEENSV_INSB_IJNSC_ILi8EEESJ_EEENSB_IJSJ_SE_EEEEEEEvEENS14_INSA_18SM100_TMA_2SM_LOADENS16_IS18_S1A_NSV_INSB_IJSJ_S1B_EEENSB_IJSE_SJ_EEEEEEEvEEEENS_8epilogue10collective18CollectiveEpilogueINS1O_23Sm100TmaWarpSpecializedILi3ELi2ELi32ELb1ELb0EEEJNSB_IJNSC_ILi128EEESI_SK_EEENSB_IJNSV_IS1T_SE_EENSV_ISJ_SE_EEEEESM_NSB_IJNSB_IJllllEEESE_SX_EEESM_S1Z_NS1O_6fusion15FusionCallbacksIS1S_NS20_17LinearCombinationISM_fSM_fLNS_15FloatRoundStyleE2EEES1U_S1X_JEEENSA_5SM1004TMEM4LOAD26SM100_TMEM_LOAD_32dp32b32xENSA_20SM90_TMA_LOAD_IM2COLES1F_NSA_39AutoVectorizingCopyWithAssumedAlignmentILi128EEENSA_21SM90_TMA_STORE_IM2COLES1F_S2C_S2C_EEEvvEEEEvNT_6ParamsE)
        /*0008*/ 	.word	0x0000007d


	//----- nvinfo : EIATTR_FRAME_SIZE
	.align		4
.L_19:
        /*000c*/ 	.byte	0x04, 0x11
        /*000e*/ 	.short	(.L_21 - .L_20)
	.align		4
.L_20:
        /*0010*/ 	.word	index@($__internal_2_$__cuda_sm10x_tcgen05_guardrail_trap_unallocated_columns_being_dealloced)
        /*0014*/ 	.word	0x00000008


	//----- nvinfo : EIATTR_FRAME_SIZE
	.align		4
.L_21:
        /*0018*/ 	.byte	0x04, 0x11
        /*001a*/ 	.short	(.L_23 - .L_22)
	.align		4
.L_22:
        /*001c*/ 	.word	index@($__internal_1_$__cuda_sm10x_tcgen05_guardrail_trap_phase_invalid_during_alloc)
        /*0020*/ 	.word	0x00000008


	//----- nvinfo : EIATTR_FRAME_SIZE
	.align		4
.L_23:
        /*0024*/ 	.byte	0x04, 0x11
        /*0026*/ 	.short	(.L_25 - .L_24)
	.align		4
.L_24:
        /*0028*/ 	.word	index@($__internal_0_$__cuda_sm10x_tcgen05_guardrail_trap_col_being_dealloced_not_returned_by_alloc)
        /*002c*/ 	.word	0x00000008


	//----- nvinfo : EIATTR_FRAME_SIZE
	.align		4
.L_25:
        /*0030*/ 	.byte	0x04, 0x11
        /*0032*/ 	.short	(.L_27 - .L_26)
	.align		4
.L_26:
        /*0034*/ 	.word	index@(_ZN7cutlass13device_kernelINS_4conv6kernel13ConvUniversalINS1_16ConvProblemShapeILNS1_8OperatorE1ELi3EEENS1_10collective14CollectiveConvINS1_47MainloopSm100TmaUmmaWarpSpecializedImplicitGemmILS5_1ELi20ELi3ELi1ELi2EN4cute5tupleIJNSA_1CILi2EEENSC_ILi1EEESE_EEEEENSB_IJNSC_ILi256EEENSC_ILi64EEENSB_IJNSC_ILi32EEEEEEEEENS_6half_tESM_NSA_8TiledMMAINSA_8MMA_AtomIJNSA_26SM100_MMA_F16BF16_2x1SM_SSISM_SM_fLi256ELi64ELNSA_4UMMA5MajorE0ELSR_1ELNSQ_7ScaleInE0ELSS_0EEEEEENSA_6LayoutINSB_IJSE_SE_SE_EEENSB_IJNSC_ILi0EEESX_SX_EEEEENSB_IJNSA_10UnderscoreES10_S10_EEEEENS7_6detail27Sm100ImplicitGemmTileTraitsINSA_25SM100_TMA_2SM_LOAD_IM2COLENSA_14ComposedLayoutINSA_7SwizzleILi2ELi4ELi3EEENSA_18smem_ptr_flag_bitsILi16EEENSV_INSB_IJNSC_ILi8EEESJ_EEENSB_IJSJ_SE_EEEEEEEvEENS14_INSA_18SM100_TMA_2SM_LOADENS16_IS18_S1A_NSV_INSB_IJSJ_S1B_EEENSB_IJSE_SJ_EEEEEEEvEEEENS_8epilogue10collective18CollectiveEpilogueINS1O_23Sm100TmaWarpSpecializedILi3ELi2ELi32ELb1ELb0EEEJNSB_IJNSC_ILi128EEESI_SK_EEENSB_IJNSV_IS1T_SE_EENSV_ISJ_SE_EEEEESM_NSB_IJNSB_IJllllEEESE_SX_EEESM_S1Z_NS1O_6fusion15FusionCallbacksIS1S_NS20_17LinearCombinationISM_fSM_fLNS_15FloatRoundStyleE2EEES1U_S1X_JEEENSA_5SM1004TMEM4LOAD26SM100_TMEM_LOAD_32dp32b32xENSA_20SM90_TMA_LOAD_IM2COLES1F_NSA_39AutoVectorizingCopyWithAssumedAlignmentILi128EEENSA_21SM90_TMA_STORE_IM2COLES1F_S2C_S2C_EEEvvEEEEvNT_6ParamsE)
        /*0038*/ 	.word	0x00000008


	//----- nvinfo : EIATTR_MIN_STACK_SIZE
	.align		4
.L_27:
        /*003c*/ 	.byte	0x04, 0x12
        /*003e*/ 	.short	(.L_29 - .L_28)
	.align		4
.L_28:
        /*0040*/ 	.word	index@(_ZN7cutlass13device_kernelINS_4conv6kernel13ConvUniversalINS1_16ConvProblemShapeILNS1_8OperatorE1ELi3EEENS1_10collective14CollectiveConvINS1_47MainloopSm100TmaUmmaWarpSpecializedImplicitGemmILS5_1ELi20ELi3ELi1ELi2EN4cute5tupleIJNSA_1CILi2EEENSC_ILi1EEESE_EEEEENSB_IJNSC_ILi256EEENSC_ILi64EEENSB_IJNSC_ILi32EEEEEEEEENS_6half_tESM_NSA_8TiledMMAINSA_8MMA_AtomIJNSA_26SM100_MMA_F16BF16_2x1SM_SSISM_SM_fLi256ELi64ELNSA_4UMMA5MajorE0ELSR_1ELNSQ_7ScaleInE0ELSS_0EEEEEENSA_6LayoutINSB_IJSE_SE_SE_EEENSB_IJNSC_ILi0EEESX_SX_EEEEENSB_IJNSA_10UnderscoreES10_S10_EEEEENS7_6detail27Sm100ImplicitGemmTileTraitsINSA_25SM100_TMA_2SM_LOAD_IM2COLENSA_14ComposedLayoutINSA_7SwizzleILi2ELi4ELi3EEENSA_18smem_ptr_flag_bitsILi16EEENSV_INSB_IJNSC_ILi8EEESJ_EEENSB_IJSJ_SE_EEEEEEEvEENS14_INSA_18SM100_TMA_2SM_LOADENS16_IS18_S1A_NSV_INSB_IJSJ_S1B_EEENSB_IJSE_SJ_EEEEEEEvEEEENS_8epilogue10collective18CollectiveEpilogueINS1O_23Sm100TmaWarpSpecializedILi3ELi2ELi32ELb1ELb0EEEJNSB_IJNSC_ILi128EEESI_SK_EEENSB_IJNSV_IS1T_SE_EENSV_ISJ_SE_EEEEESM_NSB_IJNSB_IJllllEEESE_SX_EEESM_S1Z_NS1O_6fusion15FusionCallbacksIS1S_NS20_17LinearCombinationISM_fSM_fLNS_15FloatRoundStyleE2EEES1U_S1X_JEEENSA_5SM1004TMEM4LOAD26SM100_TMEM_LOAD_32dp32b32xENSA_20SM90_TMA_LOAD_IM2COLES1F_NSA_39AutoVectorizingCopyWithAssumedAlignmentILi128EEENSA_21SM90_TMA_STORE_IM2COLES1F_S2C_S2C_EEEvvEEEEvNT_6ParamsE)
        /*0044*/ 	.word	0x00000008
.L_29:


//--------------------- .nv.compat                --------------------------
	.section	.nv.compat,"",@"SHT_CUDA_COMPAT_INFO"
	.align	4
        /*0000*/ 	.byte	0x02, 0x09, 0x01, 0x00, 0x02, 0x02, 0x02, 0x00, 0x02, 0x05, 0x05, 0x00, 0x03, 0x07, 0x01, 0x01
        /*0010*/ 	.byte	0x02, 0x03, 0x01, 0x00, 0x02, 0x06, 0x01, 0x00, 0x04, 0x0b, 0x08, 0x00, 0x09, 0x00, 0x00, 0x00
        /*0020*/ 	.byte	0x00, 0x00, 0x00, 0x00


//--------------------- .nv.info._ZN7cutlass13device_kernelINS_4conv6kernel13ConvUniversalINS1_16ConvProblemShapeILNS1_8OperatorE1ELi3EEENS1_10collective14CollectiveConvINS1_47MainloopSm100TmaUmmaWarpSpecializedImplicitGemmILS5_1ELi20ELi3ELi1ELi2EN4cute5tupleIJNSA_1CILi2EEENSC_ILi1EEESE_EEEEENSB_IJNSC_ILi256EEENSC_ILi64EEENSB_IJNSC_ILi32EEEEEEEEENS_6half_tESM_NSA_8TiledMMAINSA_8MMA_AtomIJNSA_26SM100_MMA_F16BF16_2x1SM_SSISM_SM_fLi256ELi64ELNSA_4UMMA5MajorE0ELSR_1ELNSQ_7ScaleInE0ELSS_0EEEEEENSA_6LayoutINSB_IJSE_SE_SE_EEENSB_IJNSC_ILi0EEESX_SX_EEEEENSB_IJNSA_10UnderscoreES10_S10_EEEEENS7_6detail27Sm100ImplicitGemmTileTraitsINSA_25SM100_TMA_2SM_LOAD_IM2COLENSA_14ComposedLayoutINSA_7SwizzleILi2ELi4ELi3EEENSA_18smem_ptr_flag_bitsILi16EEENSV_INSB_IJNSC_ILi8EEESJ_EEENSB_IJSJ_SE_EEEEEEEvEENS14_INSA_18SM100_TMA_2SM_LOADENS16_IS18_S1A_NSV_INSB_IJSJ_S1B_EEENSB_IJSE_SJ_EEEEEEEvEEEENS_8epilogue10collective18CollectiveEpilogueINS1O_23Sm100TmaWarpSpecializedILi3ELi2ELi32ELb1ELb0EEEJNSB_IJNSC_ILi128EEESI_SK_EEENSB_IJNSV_IS1T_SE_EENSV_ISJ_SE_EEEEESM_NSB_IJNSB_IJllllEEESE_SX_EEESM_S1Z_NS1O_6fusion15FusionCallbacksIS1S_NS20_17LinearCombinationISM_fSM_fLNS_15FloatRoundStyleE2EEES1U_S1X_JEEENSA_5SM1004TMEM4LOAD26SM100_TMEM_LOAD_32dp32b32xENSA_20SM90_TMA_LOAD_IM2COLES1F_NSA_39AutoVectorizingCopyWithAssumedAlignmentILi128EEENSA_21SM90_TMA_STORE_IM2COLES1F_S2C_S2C_EEEvvEEEEvNT_6ParamsE --------------------------
	.section	.nv.info._ZN7cutlass13device_kernelINS_4conv6kernel13ConvUniversalINS1_16ConvProblemShapeILNS1_8OperatorE1ELi3EEENS1_10collective14CollectiveConvINS1_47MainloopSm100TmaUmmaWarpSpecializedImplicitGemmILS5_1ELi20ELi3ELi1ELi2EN4cute5tupleIJNSA_1CILi2EEENSC_ILi1EEESE_EEEEENSB_IJNSC_ILi256EEENSC_ILi64EEENSB_IJNSC_ILi32EEEEEEEEENS_6half_tESM_NSA_8TiledMMAINSA_8MMA_AtomIJNSA_26SM100_MMA_F16BF16_2x1SM_SSISM_SM_fLi256ELi64ELNSA_4UMMA5MajorE0ELSR_1ELNSQ_7ScaleInE0ELSS_0EEEEEENSA_6LayoutINSB_IJSE_SE_SE_EEENSB_IJNSC_ILi0EEESX_SX_EEEEENSB_IJNSA_10UnderscoreES10_S10_EEEEENS7_6detail27Sm100ImplicitGemmTileTraitsINSA_25SM100_TMA_2SM_LOAD_IM2COLENSA_14ComposedLayoutINSA_7SwizzleILi2ELi4ELi3EEENSA_18smem_ptr_flag_bitsILi16EEENSV_INSB_IJNSC_ILi8EEESJ_EEENSB_IJSJ_SE_EEEEEEEvEENS14_INSA_18SM100_TMA_2SM_LOADENS16_IS18_S1A_NSV_INSB_IJSJ_S1B_EEENSB_IJSE_SJ_EEEEEEEvEEEENS_8epilogue10collective18CollectiveEpilogueINS1O_23Sm100TmaWarpSpecializedILi3ELi2ELi32ELb1ELb0EEEJNSB_IJNSC_ILi128EEESI_SK_EEENSB_IJNSV_IS1T_SE_EENSV_ISJ_SE_EEEEESM_NSB_IJNSB_IJllllEEESE_SX_EEESM_S1Z_NS1O_6fusion15FusionCallbacksIS1S_NS20_17LinearCombinationISM_fSM_fLNS_15FloatRoundStyleE2EEES1U_S1X_JEEENSA_5SM1004TMEM4LOAD26SM100_TMEM_LOAD_32dp32b32xENSA_20SM90_TMA_LOAD_IM2COLES1F_NSA_39AutoVectorizingCopyWithAssumedAlignmentILi128EEENSA_21SM90_TMA_STORE_IM2COLES1F_S2C_S2C_EEEvvEEEEvNT_6ParamsE,"",@"SHT_CUDA_INFO"
	.sectionflags	@""
	.align	4


	//----- nvinfo : EIATTR_CUDA_API_VERSION
	.align		4
        /*0000*/ 	.byte	0x04, 0x37
        /*0002*/ 	.short	(.L_31 - .L_30)
.L_30:
        /*0004*/ 	.word	0x00000082


	//----- nvinfo : EIATTR_KPARAM_INFO
	.align		4
.L_31:
        /*0008*/ 	.byte	0x04, 0x17
        /*000a*/ 	.short	(.L_33 - .L_32)
.L_32:
        /*000c*/ 	.word	0x00000000
        /*0010*/ 	.short	0x0000
        /*0012*/ 	.short	0x0000
        /*0014*/ 	.byte	0x00, 0xf0, 0x01, 0x24


	//----- nvinfo : EIATTR_AT_ENTRY_FRAGMENTS
	.align		4
.L_33:
        /*0018*/ 	.byte	0x04, 0x4f
        /*001a*/ 	.short	(.L_35 - .L_34)


	//   ....[0]....
.L_34:
        /*001c*/ 	.word	0x00000007


	//----- nvinfo : EIATTR_RESERVED_SMEM_USED
	.align		4
.L_35:
        /*0020*/ 	.byte	0x01, 0x41
	.zero		2


	//----- nvinfo : EIATTR_SPARSE_MMA_MASK
	.align		4
        /*0024*/ 	.byte	0x03, 0x50
        /*0026*/ 	.short	0x0000


	//----- nvinfo : EIATTR_TCGEN05_2CTA_USED
	.align		4
        /*0028*/ 	.byte	0x01, 0x52
	.zero		2


	//----- nvinfo : EIATTR_MAXREG_COUNT
	.align		4
        /*002c*/ 	.byte	0x03, 0x1b
        /*002e*/ 	.short	0x00ff


	//----- nvinfo : EIATTR_NUM_BARRIERS
	.align		4
        /*0030*/ 	.byte	0x02, 0x4c
        /*0032*/ 	.byte	0x07
	.zero		1


	//----- nvinfo : EIATTR_EXTERNS
	.align		4
        /*0034*/ 	.byte	0x04, 0x0f
        /*0036*/ 	.short	(.L_37 - .L_36)


	//   ....[0]....
	.align		4
.L_36:
        /*0038*/ 	.word	index@(__assertfail)


	//----- nvinfo : EIATTR_MERCURY_ISA_VERSION
	.align		4
.L_37:
        /*003c*/ 	.byte	0x03, 0x5f
        /*003e*/ 	.short	0x0101


	//----- nvinfo : EIATTR_INT_WARP_WIDE_INSTR_OFFSETS
	.align		4
        /*0040*/ 	.byte	0x04, 0x31
        /*0042*/ 	.short	(.L_39 - .L_38)


	//   ....[0]....
.L_38:
        /*0044*/ 	.word	0x00000e60


	//   ....[1]....
        /*0048*/ 	.word	0x00000f10


	//   ....[2]....
        /*004c*/ 	.word	0x00004f30


	//   ....[3]....
        /*0050*/ 	.word	0x00004f50


	//   ....[4]....
        /*0054*/ 	.word	0x00004f80


	//   ....[5]....
        /*0058*/ 	.word	0x00005ca0


	//   ....[6]....
        /*005c*/ 	.word	0x00005dd0


	//   ....[7]....
        /*0060*/ 	.word	0x00005f60


	//   ....[8]....
        /*0064*/ 	.word	0x00006010


	//----- nvinfo : EIATTR_COOP_GROUP_MASK_REGIDS
	.align		4
.L_39:
        /*0068*/ 	.byte	0x04, 0x29
        /*006a*/ 	.short	(.L_41 - .L_40)


	//   ....[0]....
.L_40:
        /*006c*/ 	.word	0xffffffff


	//   ....[1]....
        /*0070*/ 	.word	0xffffffff


	//   ....[2]....
        /*0074*/ 	.word	0xffffffff


	//   ....[3]....
        /*0078*/ 	.word	0xffffffff


	//   ....[4]....
        /*007c*/ 	.word	0xffffffff


	//   ....[5]....
        /*0080*/ 	.word	0xffffffff


	//   ....[6]....
        /*0084*/ 	.word	0xffffffff


	//   ....[7]....
        /*0088*/ 	.word	0xffffffff


	//   ....[8]....
        /*008c*/ 	.word	0xffffffff


	//   ....[9]....
        /*0090*/ 	.word	0xffffffff


	//   ....[10]....
        /*0094*/ 	.word	0xffffffff


	//   ....[11]....
        /*0098*/ 	.word	0xffffffff


	//   ....[12]....
        /*009c*/ 	.word	0xffffffff


	//----- nvinfo : EIATTR_COOP_GROUP_INSTR_OFFSETS
	.align		4
.L_41:
        /*00a0*/ 	.byte	0x04, 0x28
        /*00a2*/ 	.short	(.L_43 - .L_42)


	//   ....[0]....
.L_42:
        /*00a4*/ 	.word	0x000000d0


	//   ....[1]....
        /*00a8*/ 	.word	0x00000540


	//   ....[2]....
        /*00ac*/ 	.word	0x00000910


	//   ....[3]....
        /*00b0*/ 	.word	0x00000a90


	//   ....[4]....
        /*00b4*/ 	.word	0x00000b90


	//   ....[5]....
        /*00b8*/ 	.word	0x00000ce0


	//   ....[6]....
        /*00bc*/ 	.word	0x00000f80


	//   ....[7]....
        /*00c0*/ 	.word	0x000028b0


	//   ....[8]....
        /*00c4*/ 	.word	0x00003f00


	//   ....[9]....
        /*00c8*/ 	.word	0x000043d0


	//   ....[10]....
        /*00cc*/ 	.word	0x00004400


	//   ....[11]....
        /*00d0*/ 	.word	0x00004e50


	//   ....[12]....
        /*00d4*/ 	.word	0x00005050


	//----- nvinfo : EIATTR_VRC_CTA_INIT_COUNT
	.align		4
.L_43:
        /*00d8*/ 	.byte	0x02, 0x4a
        /*00da*/ 	.byte	0x80
	.zero		1


	//----- nvinfo : EIATTR_SYSCALL_OFFSETS
	.align		4
        /*00dc*/ 	.byte	0x04, 0x46
        /*00de*/ 	.short	(.L_45 - .L_44)


	//   ....[0]....
.L_44:
        /*00e0*/ 	.word	0x00006d30


	//   ....[1]....
        /*00e4*/ 	.word	0x00006e20


	//   ....[2]....
        /*00e8*/ 	.word	0x00007890


	//   ....[3]....
        /*00ec*/ 	.word	0x00008580


	//----- nvinfo : EIATTR_MBARRIER_INSTR_OFFSETS
	.align		4
.L_45:
        /*00f0*/ 	.byte	0x04, 0x39
        /*00f2*/ 	.short	(.L_47 - .L_46)


	//   ....[0]....
.L_46:
        /*00f4*/ 	.word	0x00000670
        /*00f8*/ 	.word	0x000000ff
        /*00fc*/ 	.word	0x00000000
        /*0100*/ 	.short	0x0100
        /*0102*/ 	.byte	0x04
	.zero		1


	//   ....[1]....
        /*0104*/ 	.word	0x00000680
        /*0108*/ 	.word	0x000000ff
        /*010c*/ 	.word	0x000000a0
        /*0110*/ 	.short	0x0100
        /*0112*/ 	.byte	0x04
	.zero		1


	//   ....[2]....
        /*0114*/ 	.word	0x00000690
        /*0118*/ 	.word	0x000000ff
        /*011c*/ 	.word	0x00000008
        /*0120*/ 	.short	0x0100
        /*0122*/ 	.byte	0x04
	.zero		1


	//   ....[3]....
        /*0124*/ 	.word	0x000006a0
        /*0128*/ 	.word	0x000000ff
        /*012c*/ 	.word	0x000000a8
        /*0130*/ 	.short	0x0100
        /*0132*/ 	.byte	0x04
	.zero		1


	//   ....[4]....
        /*0134*/ 	.word	0x000006b0
        /*0138*/ 	.word	0x000000ff
        /*013c*/ 	.word	0x00000010
        /*0140*/ 	.short	0x0100
        /*0142*/ 	.byte	0x04
	.zero		1


	//   ....[5]....
        /*0144*/ 	.word	0x000006c0
        /*0148*/ 	.word	0x000000ff
        /*014c*/ 	.word	0x000000b0
        /*0150*/ 	.short	0x0100
        /*0152*/ 	.byte	0x04
	.zero		1


	//   ....[6]....
        /*0154*/ 	.word	0x000006d0
        /*0158*/ 	.word	0x000000ff
        /*015c*/ 	.word	0x00000018
        /*0160*/ 	.short	0x0100
        /*0162*/ 	.byte	0x04
	.zero		1


	//   ....[7]....
        /*0164*/ 	.word	0x000006e0
        /*0168*/ 	.word	0x000000ff
        /*016c*/ 	.word	0x000000b8
        /*0170*/ 	.short	0x0100
        /*0172*/ 	.byte	0x04
	.zero		1


	//   ....[8]....
        /*0174*/ 	.word	0x000006f0
        /*0178*/ 	.word	0x000000ff
        /*017c*/ 	.word	0x00000020
        /*0180*/ 	.short	0x0100
        /*0182*/ 	.byte	0x04
	.zero		1


	//   ....[9]....
        /*0184*/ 	.word	0x00000700
        /*0188*/ 	.word	0x000000ff
        /*018c*/ 	.word	0x000000c0
        /*0190*/ 	.short	0x0100
        /*0192*/ 	.byte	0x04
	.zero		1


	//   ....[10]....
        /*0194*/ 	.word	0x00000710
        /*0198*/ 	.word	0x000000ff
        /*019c*/ 	.word	0x00000028
        /*01a0*/ 	.short	0x0100
        /*01a2*/ 	.byte	0x04
	.zero		1


	//   ....[11]....
        /*01a4*/ 	.word	0x00000720
        /*01a8*/ 	.word	0x000000ff
        /*01ac*/ 	.word	0x000000c8
        /*01b0*/ 	.short	0x0100
        /*01b2*/ 	.byte	0x04
	.zero		1


	//   ....[12]....
        /*01b4*/ 	.word	0x00000730
        /*01b8*/ 	.word	0x000000ff
        /*01bc*/ 	.word	0x00000030
        /*01c0*/ 	.short	0x0100
        /*01c2*/ 	.byte	0x04
	.zero		1


	//   ....[13]....
        /*01c4*/ 	.word	0x00000740
        /*01c8*/ 	.word	0x000000ff
        /*01cc*/ 	.word	0x000000d0
        /*01d0*/ 	.short	0x0100
        /*01d2*/ 	.byte	0x04
	.zero		1


	//   ....[14]....
        /*01d4*/ 	.word	0x00000750
        /*01d8*/ 	.word	0x000000ff
        /*01dc*/ 	.word	0x00000038
        /*01e0*/ 	.short	0x0100
        /*01e2*/ 	.byte	0x04
	.zero		1


	//   ....[15]....
        /*01e4*/ 	.word	0x00000760
        /*01e8*/ 	.word	0x000000ff
        /*01ec*/ 	.word	0x000000d8
        /*01f0*/ 	.short	0x0100
        /*01f2*/ 	.byte	0x04
	.zero		1


	//   ....[16]....
        /*01f4*/ 	.word	0x00000770
        /*01f8*/ 	.word	0x000000ff
        /*01fc*/ 	.word	0x00000040
        /*0200*/ 	.short	0x0100
        /*0202*/ 	.byte	0x04
	.zero		1


	//   ....[17]....
        /*0204*/ 	.word	0x00000780
        /*0208*/ 	.word	0x000000ff
        /*020c*/ 	.word	0x000000e0
        /*0210*/ 	.short	0x0100
        /*0212*/ 	.byte	0x04
	.zero		1


	//   ....[18]....
        /*0214*/ 	.word	0x00000790
        /*0218*/ 	.word	0x000000ff
        /*021c*/ 	.word	0x00000048
        /*0220*/ 	.short	0x0100
        /*0222*/ 	.byte	0x04
	.zero		1


	//   ....[19]....
        /*0224*/ 	.word	0x000007a0
        /*0228*/ 	.word	0x000000ff
        /*022c*/ 	.word	0x000000e8
        /*0230*/ 	.short	0x0100
        /*0232*/ 	.byte	0x04
	.zero		1


	//   ....[20]....
        /*0234*/ 	.word	0x000007b0
        /*0238*/ 	.word	0x000000ff
        /*023c*/ 	.word	0x00000050
        /*0240*/ 	.short	0x0100
        /*0242*/ 	.byte	0x04
	.zero		1


	//   ....[21]....
        /*0244*/ 	.word	0x000007c0
        /*0248*/ 	.word	0x000000ff
        /*024c*/ 	.word	0x000000f0
        /*0250*/ 	.short	0x0100
        /*0252*/ 	.byte	0x04
	.zero		1


	//   ....[22]....
        /*0254*/ 	.word	0x000007d0
        /*0258*/ 	.word	0x000000ff
        /*025c*/ 	.word	0x00000058
        /*0260*/ 	.short	0x0100
        /*0262*/ 	.byte	0x04
	.zero		1


	//   ....[23]....
        /*0264*/ 	.word	0x000007e0
        /*0268*/ 	.word	0x000000ff
        /*026c*/ 	.word	0x000000f8
        /*0270*/ 	.short	0x0100
        /*0272*/ 	.byte	0x04
	.zero		1


	//   ....[24]....
        /*0274*/ 	.word	0x000007f0
        /*0278*/ 	.word	0x000000ff
        /*027c*/ 	.word	0x00000060
        /*0280*/ 	.short	0x0100
        /*0282*/ 	.byte	0x04
	.zero		1


	//   ....[25]....
        /*0284*/ 	.word	0x00000800
        /*0288*/ 	.word	0x000000ff
        /*028c*/ 	.word	0x00000100
        /*0290*/ 	.short	0x0100
        /*0292*/ 	.byte	0x04
	.zero		1


	//   ....[26]....
        /*0294*/ 	.word	0x00000810
        /*0298*/ 	.word	0x000000ff
        /*029c*/ 	.word	0x00000068
        /*02a0*/ 	.short	0x0100
        /*02a2*/ 	.byte	0x04
	.zero		1


	//   ....[27]....
        /*02a4*/ 	.word	0x00000820
        /*02a8*/ 	.word	0x000000ff
        /*02ac*/ 	.word	0x00000108
        /*02b0*/ 	.short	0x0100
        /*02b2*/ 	.byte	0x04
	.zero		1


	//   ....[28]....
        /*02b4*/ 	.word	0x00000830
        /*02b8*/ 	.word	0x000000ff
        /*02bc*/ 	.word	0x00000070
        /*02c0*/ 	.short	0x0100
        /*02c2*/ 	.byte	0x04
	.zero		1


	//   ....[29]....
        /*02c4*/ 	.word	0x00000840
        /*02c8*/ 	.word	0x000000ff
        /*02cc*/ 	.word	0x00000110
        /*02d0*/ 	.short	0x0100
        /*02d2*/ 	.byte	0x04
	.zero		1


	//   ....[30]....
        /*02d4*/ 	.word	0x00000850
        /*02d8*/ 	.word	0x000000ff
        /*02dc*/ 	.word	0x00000078
        /*02e0*/ 	.short	0x0100
        /*02e2*/ 	.byte	0x04
	.zero		1


	//   ....[31]....
        /*02e4*/ 	.word	0x00000860
        /*02e8*/ 	.word	0x000000ff
        /*02ec*/ 	.word	0x00000118
        /*02f0*/ 	.short	0x0100
        /*02f2*/ 	.byte	0x04
	.zero		1


	//   ....[32]....
        /*02f4*/ 	.word	0x00000870
        /*02f8*/ 	.word	0x000000ff
        /*02fc*/ 	.word	0x00000080
        /*0300*/ 	.short	0x0100
        /*0302*/ 	.byte	0x04
	.zero		1


	//   ....[33]....
        /*0304*/ 	.word	0x00000880
        /*0308*/ 	.word	0x000000ff
        /*030c*/ 	.word	0x00000120
        /*0310*/ 	.short	0x0100
        /*0312*/ 	.byte	0x04
	.zero		1


	//   ....[34]....
        /*0314*/ 	.word	0x00000890
        /*0318*/ 	.word	0x000000ff
        /*031c*/ 	.word	0x00000088
        /*0320*/ 	.short	0x0100
        /*0322*/ 	.byte	0x04
	.zero		1


	//   ....[35]....
        /*0324*/ 	.word	0x000008a0
        /*0328*/ 	.word	0x000000ff
        /*032c*/ 	.word	0x00000128
        /*0330*/ 	.short	0x0100
        /*0332*/ 	.byte	0x04
	.zero		1


	//   ....[36]....
        /*0334*/ 	.word	0x000008b0
        /*0338*/ 	.word	0x000000ff
        /*033c*/ 	.word	0x00000090
        /*0340*/ 	.short	0x0100
        /*0342*/ 	.byte	0x04
	.zero		1


	//   ....[37]....
        /*0344*/ 	.word	0x000008c0
        /*0348*/ 	.word	0x000000ff
        /*034c*/ 	.word	0x00000130
        /*0350*/ 	.short	0x0100
        /*0352*/ 	.byte	0x04
	.zero		1


	//   ....[38]....
        /*0354*/ 	.word	0x000008d0
        /*0358*/ 	.word	0x000000ff
        /*035c*/ 	.word	0x00000098
        /*0360*/ 	.short	0x0100
        /*0362*/ 	.byte	0x04
	.zero		1


	//   ....[39]....
        /*0364*/ 	.word	0x000008e0
        /*0368*/ 	.word	0x000000ff
        /*036c*/ 	.word	0x00000138
        /*0370*/ 	.short	0x0100
        /*0372*/ 	.byte	0x04
	.zero		1


	//   ....[40]....
        /*0374*/ 	.word	0x00000a20
        /*0378*/ 	.word	0x000000ff
        /*037c*/ 	.word	0x00000140
        /*0380*/ 	.short	0x0100
        /*0382*/ 	.byte	0x04
	.zero		1


	//   ....[41]....
        /*0384*/ 	.word	0x00000a30
        /*0388*/ 	.word	0x000000ff
        /*038c*/ 	.word	0x00000158
        /*0390*/ 	.short	0x0100
        /*0392*/ 	.byte	0x04
	.zero		1


	//   ....[42]....
        /*0394*/ 	.word	0x00000a40
        /*0398*/ 	.word	0x000000ff
        /*039c*/ 	.word	0x00000148
        /*03a0*/ 	.short	0x0100
        /*03a2*/ 	.byte	0x04
	.zero		1


	//   ....[43]....
        /*03a4*/ 	.word	0x00000a50
        /*03a8*/ 	.word	0x000000ff
        /*03ac*/ 	.word	0x00000160
        /*03b0*/ 	.short	0x0100
        /*03b2*/ 	.byte	0x04
	.zero		1


	//   ....[44]....
        /*03b4*/ 	.word	0x00000a60
        /*03b8*/ 	.word	0x000000ff
        /*03bc*/ 	.word	0x00000150
        /*03c0*/ 	.short	0x0100
        /*03c2*/ 	.byte	0x04
	.zero		1


	//   ....[45]....
        /*03c4*/ 	.word	0x00000a70
        /*03c8*/ 	.word	0x000000ff
        /*03cc*/ 	.word	0x00000168
        /*03d0*/ 	.short	0x0100
        /*03d2*/ 	.byte	0x04
	.zero		1


	//   ....[46]....
        /*03d4*/ 	.word	0x00000b60
        /*03d8*/ 	.word	0x000000ff
        /*03dc*/ 	.word	0x00000170
        /*03e0*/ 	.short	0x0100
        /*03e2*/ 	.byte	0x04
	.zero		1


	//   ....[47]....
        /*03e4*/ 	.word	0x00000b70
        /*03e8*/ 	.word	0x000000ff
        /*03ec*/ 	.word	0x00000178
        /*03f0*/ 	.short	0x0100
        /*03f2*/ 	.byte	0x04
	.zero		1


	//   ....[48]....
        /*03f4*/ 	.word	0x00000cb0
        /*03f8*/ 	.word	0x000000ff
        /*03fc*/ 	.word	0x00000180
        /*0400*/ 	.short	0x0100
        /*0402*/ 	.byte	0x06
	.zero		1


	//   ....[49]....
        /*0404*/ 	.word	0x00000cc0
        /*0408*/ 	.word	0x000000ff
        /*040c*/ 	.word	0x00000188
        /*0410*/ 	.short	0x0100
        /*0412*/ 	.byte	0x06
	.zero		1


	//   ....[50]....
        /*0414*/ 	.word	0x00000e00
        /*0418*/ 	.word	0x000000ff
        /*041c*/ 	.word	0x00000190
        /*0420*/ 	.short	0x0100
        /*0422*/ 	.byte	0x04
	.zero		1


	//   ....[51]....
        /*0424*/ 	.word	0x00000e10
        /*0428*/ 	.word	0x000000ff
        /*042c*/ 	.word	0x000001a0
        /*0430*/ 	.short	0x0100
        /*0432*/ 	.byte	0x04
	.zero		1


	//   ....[52]....
        /*0434*/ 	.word	0x00000e20
        /*0438*/ 	.word	0x000000ff
        /*043c*/ 	.word	0x00000198
        /*0440*/ 	.short	0x0100
        /*0442*/ 	.byte	0x04
	.zero		1


	//   ....[53]....
        /*0444*/ 	.word	0x00000e30
        /*0448*/ 	.word	0x000000ff
        /*044c*/ 	.word	0x000001a8
        /*0450*/ 	.short	0x0100
        /*0452*/ 	.byte	0x04
	.zero		1


	//   ....[54]....
        /*0454*/ 	.word	0x00000f30
        /*0458*/ 	.word	0x000000ff
        /*045c*/ 	.word	0x000001b0
        /*0460*/ 	.short	0x0100
        /*0462*/ 	.byte	0x06
	.zero		1


	//   ....[55]....
        /*0464*/ 	.word	0x00001a90
        /*0468*/ 	.word	0x000000ff
        /*046c*/ 	.word	0x000000a0
        /*0470*/ 	.short	0x010a
        /*0472*/ 	.byte	0x04
	.zero		1


	//   ....[56]....
        /*0474*/ 	.word	0x00001de0
        /*0478*/ 	.word	0x000000ff
        /*047c*/ 	.word	0x000000a0
        /*0480*/ 	.short	0x010a
        /*0482*/ 	.byte	0x09
	.zero		1


	//   ....[57]....
        /*0484*/ 	.word	0x00001f90
        /*0488*/ 	.word	0x000000ff
        /*048c*/ 	.word	0x000000a0
        /*0490*/ 	.short	0x010a
        /*0492*/ 	.byte	0x08
	.zero		1


	//   ....[58]....
        /*0494*/ 	.word	0x000021c0
        /*0498*/ 	.word	0x000000ff
        /*049c*/ 	.word	0x00000178
        /*04a0*/ 	.short	0x0101
        /*04a2*/ 	.byte	0x1e
	.zero		1


	//   ....[59]....
        /*04a4*/ 	.word	0x000021f0
        /*04a8*/ 	.word	0x000000ff
        /*04ac*/ 	.word	0x000000a0
        /*04b0*/ 	.short	0x010a
        /*04b2*/ 	.byte	0x04
	.zero		1


	//   ....[60]....
        /*04b4*/ 	.word	0x000024d0
        /*04b8*/ 	.word	0x000000ff
        /*04bc*/ 	.word	0x000000a0
        /*04c0*/ 	.short	0x010a
        /*04c2*/ 	.byte	0x09
	.zero		1


	//   ....[61]....
        /*04c4*/ 	.word	0x00002680
        /*04c8*/ 	.word	0x000000ff
        /*04cc*/ 	.word	0x000000a0
        /*04d0*/ 	.short	0x010a
        /*04d2*/ 	.byte	0x08
	.zero		1


	//   ....[62]....
        /*04d4*/ 	.word	0x000028c0
        /*04d8*/ 	.word	0x000000ff
        /*04dc*/ 	.word	0x00000180
        /*04e0*/ 	.short	0x010a
        /*04e2*/ 	.byte	0x1e
	.zero		1


	//   ....[63]....
        /*04e4*/ 	.word	0x00002980
        /*04e8*/ 	.word	0x000000ff
        /*04ec*/ 	.word	0x00000000
        /*04f0*/ 	.short	0x0101
        /*04f2*/ 	.byte	0x04
	.zero		1


	//   ....[64]....
        /*04f4*/ 	.word	0x00002f80
        /*04f8*/ 	.word	0x000000ff
        /*04fc*/ 	.word	0x00000000
        /*0500*/ 	.short	0x010a
        /*0502*/ 	.byte	0x04
	.zero		1


	//   ....[65]....
        /*0504*/ 	.word	0x00003020
        /*0508*/ 	.word	0x000000ff
        /*050c*/ 	.word	0x00000000
        /*0510*/ 	.short	0x010a
        /*0512*/ 	.byte	0x05
	.zero		1


	//   ....[66]....
        /*0514*/ 	.word	0x000030c0
        /*0518*/ 	.word	0x000000ff
        /*051c*/ 	.word	0x00000000
        /*0520*/ 	.short	0x010a
        /*0522*/ 	.byte	0x05
	.zero		1


	//   ....[67]....
        /*0524*/ 	.word	0x00003160
        /*0528*/ 	.word	0x000000ff
        /*052c*/ 	.word	0x00000000
        /*0530*/ 	.short	0x010a
        /*0532*/ 	.byte	0x05
	.zero		1


	//   ....[68]....
        /*0534*/ 	.word	0x00003200
        /*0538*/ 	.word	0x000000ff
        /*053c*/ 	.word	0x00000000
        /*0540*/ 	.short	0x010a
        /*0542*/ 	.byte	0x05
	.zero		1


	//   ....[69]....
        /*0544*/ 	.word	0x000032a0
        /*0548*/ 	.word	0x000000ff
        /*054c*/ 	.word	0x00000000
        /*0550*/ 	.short	0x010a
        /*0552*/ 	.byte	0x05
	.zero		1


	//   ....[70]....
        /*0554*/ 	.word	0x00003340
        /*0558*/ 	.word	0x000000ff
        /*055c*/ 	.word	0x00000000
        /*0560*/ 	.short	0x010a
        /*0562*/ 	.byte	0x05
	.zero		1


	//   ....[71]....
        /*0564*/ 	.word	0x000033e0
        /*0568*/ 	.word	0x000000ff
        /*056c*/ 	.word	0x00000000
        /*0570*/ 	.short	0x010a
        /*0572*/ 	.byte	0x05
	.zero		1


	//   ....[72]....
        /*0574*/ 	.word	0x00003480
        /*0578*/ 	.word	0x000000ff
        /*057c*/ 	.word	0x00000000
        /*0580*/ 	.short	0x010a
        /*0582*/ 	.byte	0x05
	.zero		1


	//   ....[73]....
        /*0584*/ 	.word	0x00003520
        /*0588*/ 	.word	0x000000ff
        /*058c*/ 	.word	0x00000000
        /*0590*/ 	.short	0x010a
        /*0592*/ 	.byte	0x05
	.zero		1


	//   ....[74]....
        /*0594*/ 	.word	0x000035c0
        /*0598*/ 	.word	0x000000ff
        /*059c*/ 	.word	0x00000000
        /*05a0*/ 	.short	0x010a
        /*05a2*/ 	.byte	0x05
	.zero		1


	//   ....[75]....
        /*05a4*/ 	.word	0x00003660
        /*05a8*/ 	.word	0x000000ff
        /*05ac*/ 	.word	0x00000000
        /*05b0*/ 	.short	0x010a
        /*05b2*/ 	.byte	0x05
	.zero		1


	//   ....[76]....
        /*05b4*/ 	.word	0x00003700
        /*05b8*/ 	.word	0x000000ff
        /*05bc*/ 	.word	0x00000000
        /*05c0*/ 	.short	0x010a
        /*05c2*/ 	.byte	0x05
	.zero		1


	//   ....[77]....
        /*05c4*/ 	.word	0x000037a0
        /*05c8*/ 	.word	0x000000ff
        /*05cc*/ 	.word	0x00000000
        /*05d0*/ 	.short	0x010a
        /*05d2*/ 	.byte	0x05
	.zero		1


	//   ....[78]....
        /*05d4*/ 	.word	0x00003840
        /*05d8*/ 	.word	0x000000ff
        /*05dc*/ 	.word	0x00000000
        /*05e0*/ 	.short	0x010a
        /*05e2*/ 	.byte	0x05
	.zero		1


	//   ....[79]....
        /*05e4*/ 	.word	0x000038e0
        /*05e8*/ 	.word	0x000000ff
        /*05ec*/ 	.word	0x00000000
        /*05f0*/ 	.short	0x010a
        /*05f2*/ 	.byte	0x05
	.zero		1


	//   ....[80]....
        /*05f4*/ 	.word	0x00003980
        /*05f8*/ 	.word	0x000000ff
        /*05fc*/ 	.word	0x00000000
        /*0600*/ 	.short	0x010a
        /*0602*/ 	.byte	0x05
	.zero		1


	//   ....[81]....
        /*0604*/ 	.word	0x00003a20
        /*0608*/ 	.word	0x000000ff
        /*060c*/ 	.word	0x00000000
        /*0610*/ 	.short	0x010a
        /*0612*/ 	.byte	0x05
	.zero		1


	//   ....[82]....
        /*0614*/ 	.word	0x00003ac0
        /*0618*/ 	.word	0x000000ff
        /*061c*/ 	.word	0x00000000
        /*0620*/ 	.short	0x010a
        /*0622*/ 	.byte	0x05
	.zero		1


	//   ....[83]....
        /*0624*/ 	.word	0x00003b70
        /*0628*/ 	.word	0x00000000
        /*062c*/ 	.word	0x00000000
        /*0630*/ 	.short	0x010a
        /*0632*/ 	.byte	0xff
	.zero		1


	//   ....[84]....
        /*0634*/ 	.word	0x00003cc0
        /*0638*/ 	.word	0x000000ff
        /*063c*/ 	.word	0x00000188
        /*0640*/ 	.short	0x010a
        /*0642*/ 	.byte	0x04
	.zero		1


	//   ....[85]....
        /*0644*/ 	.word	0x00003d60
        /*0648*/ 	.word	0x000000ff
        /*064c*/ 	.word	0x00000180
        /*0650*/ 	.short	0x010a
        /*0652*/ 	.byte	0x04
	.zero		1


	//   ....[86]....
        /*0654*/ 	.word	0x00003e00
        /*0658*/ 	.word	0x000000ff
        /*065c*/ 	.word	0x00000000
        /*0660*/ 	.short	0x0101
        /*0662*/ 	.byte	0x05
	.zero		1


	//   ....[87]....
        /*0664*/ 	.word	0x00003e40
        /*0668*/ 	.word	0x000000ff
        /*066c*/ 	.word	0x00000188
        /*0670*/ 	.short	0x0106
        /*0672*/ 	.byte	0x04
	.zero		1


	//   ....[88]....
        /*0674*/ 	.word	0x00003e80
        /*0678*/ 	.word	0x00000000
        /*067c*/ 	.word	0x00000188
        /*0680*/ 	.short	0x010a
        /*0682*/ 	.byte	0xff
	.zero		1


	//   ....[89]....
        /*0684*/ 	.word	0x000040d0
        /*0688*/ 	.word	0x000000ff
        /*068c*/ 	.word	0x00000008
        /*0690*/ 	.short	0x010a
        /*0692*/ 	.byte	0x05
	.zero		1


	//   ....[90]....
        /*0694*/ 	.word	0x000040f0
        /*0698*/ 	.word	0x000000ff
        /*069c*/ 	.word	0x00000008
        /*06a0*/ 	.short	0x010a
        /*06a2*/ 	.byte	0x05
	.zero		1


	//   ....[91]....
        /*06a4*/ 	.word	0x00004280
        /*06a8*/ 	.word	0x000000ff
        /*06ac*/ 	.word	0x00000008
        /*06b0*/ 	.short	0x010a
        /*06b2*/ 	.byte	0x05
	.zero		1


	//   ....[92]....
        /*06b4*/ 	.word	0x000042a0
        /*06b8*/ 	.word	0x000000ff
        /*06bc*/ 	.word	0x00000008
        /*06c0*/ 	.short	0x010a
        /*06c2*/ 	.byte	0x05
	.zero		1


	//   ....[93]....
        /*06c4*/ 	.word	0x00004360
        /*06c8*/ 	.word	0x000000ff
        /*06cc*/ 	.word	0x00000000
        /*06d0*/ 	.short	0x0101
        /*06d2*/ 	.byte	0x04
	.zero		1


	//   ....[94]....
        /*06d4*/ 	.word	0x000046b0
        /*06d8*/ 	.word	0x000000ff
        /*06dc*/ 	.word	0x00000180
        /*06e0*/ 	.short	0x010a
        /*06e2*/ 	.byte	0x11
	.zero		1


	//   ....[95]....
        /*06e4*/ 	.word	0x00004750
        /*06e8*/ 	.word	0x000000ff
        /*06ec*/ 	.word	0x00000000
        /*06f0*/ 	.short	0x0101
        /*06f2*/ 	.byte	0x17
	.zero		1


	//   ....[96]....
        /*06f4*/ 	.word	0x00004790
        /*06f8*/ 	.word	0x000000ff
        /*06fc*/ 	.word	0x000001a0
        /*0700*/ 	.short	0x010a
        /*0702*/ 	.byte	0x16
	.zero		1


	//   ....[97]....
        /*0704*/ 	.word	0x00004840
        /*0708*/ 	.word	0x000000ff
        /*070c*/ 	.word	0x00000000
        /*0710*/ 	.short	0x010a
        /*0712*/ 	.byte	0x04
	.zero		1


	//   ....[98]....
        /*0714*/ 	.word	0x00004880
        /*0718*/ 	.word	0x000000ff
        /*071c*/ 	.word	0x00000000
        /*0720*/ 	.short	0x010a
        /*0722*/ 	.byte	0x0a
	.zero		1


	//   ....[99]....
        /*0724*/ 	.word	0x000049a0
        /*0728*/ 	.word	0x000000ff
        /*072c*/ 	.word	0x00000000
        /*0730*/ 	.short	0x010a
        /*0732*/ 	.byte	0x04
	.zero		1


	//   ....[100]....
        /*0734*/ 	.word	0x00004c40
        /*0738*/ 	.word	0x000000ff
        /*073c*/ 	.word	0x00000000
        /*0740*/ 	.short	0x010a
        /*0742*/ 	.byte	0x04
	.zero		1


	//   ....[101]....
        /*0744*/ 	.word	0x00004ce0
        /*0748*/ 	.word	0x00000000
        /*074c*/ 	.word	0x00000000
        /*0750*/ 	.short	0x010a
        /*0752*/ 	.byte	0xff
	.zero		1


	//   ....[102]....
        /*0754*/ 	.word	0x00004d20
        /*0758*/ 	.word	0x00000000
        /*075c*/ 	.word	0x00000000
        /*0760*/ 	.short	0x010a
        /*0762*/ 	.byte	0xff
	.zero		1


	//   ....[103]....
        /*0764*/ 	.word	0x00004d90
        /*0768*/ 	.word	0x000000ff
        /*076c*/ 	.word	0x00000000
        /*0770*/ 	.short	0x0101
        /*0772*/ 	.byte	0x04
	.zero		1


	//   ....[104]....
        /*0774*/ 	.word	0x00004dd0
        /*0778*/ 	.word	0x000000ff
        /*077c*/ 	.word	0x000001b0
        /*0780*/ 	.short	0x010a
        /*0782*/ 	.byte	0x11
	.zero		1


	//   ....[105]....
        /*0784*/ 	.word	0x00004e40
        /*0788*/ 	.word	0x000000ff
        /*078c*/ 	.word	0x00000000
        /*0790*/ 	.short	0x0101
        /*0792*/ 	.byte	0x04
	.zero		1


	//   ....[106]....
        /*0794*/ 	.word	0x00005330
        /*0798*/ 	.word	0x000000ff
        /*079c*/ 	.word	0x00000180
        /*07a0*/ 	.short	0x010a
        /*07a2*/ 	.byte	0x18
	.zero		1


	//   ....[107]....
        /*07a4*/ 	.word	0x000053d0
        /*07a8*/ 	.word	0x000000ff
        /*07ac*/ 	.word	0x00000000
        /*07b0*/ 	.short	0x0101
        /*07b2*/ 	.byte	0x1f
	.zero		1


	//   ....[108]....
        /*07b4*/ 	.word	0x00005910
        /*07b8*/ 	.word	0x000000ff
        /*07bc*/ 	.word	0x00000178
        /*07c0*/ 	.short	0x010a
        /*07c2*/ 	.byte	0x18
	.zero		1


	//   ....[109]....
        /*07c4*/ 	.word	0x00005b00
        /*07c8*/ 	.word	0x000000ff
        /*07cc*/ 	.word	0x00000158
        /*07d0*/ 	.short	0x010a
        /*07d2*/ 	.byte	0x07
	.zero		1


	//   ....[110]....
        /*07d4*/ 	.word	0x00005e60
        /*07d8*/ 	.word	0x000000ff
        /*07dc*/ 	.word	0x00000140
        /*07e0*/ 	.short	0x010b
        /*07e2*/ 	.byte	0x07
	.zero		1


	//   ....[111]....
        /*07e4*/ 	.word	0x00005e70
        /*07e8*/ 	.word	0x000000ff
        /*07ec*/ 	.word	0x00000000
        /*07f0*/ 	.short	0x0101
        /*07f2*/ 	.byte	0x06
	.zero		1


	//   ....[112]....
        /*07f4*/ 	.word	0x00005e80
        /*07f8*/ 	.word	0x000000ff
        /*07fc*/ 	.word	0x00000158
        /*0800*/ 	.short	0x010a
        /*0802*/ 	.byte	0x04
	.zero		1


	//   ....[113]....
        /*0804*/ 	.word	0x000060b0
        /*0808*/ 	.word	0x000000ff
        /*080c*/ 	.word	0x00000140
        /*0810*/ 	.short	0x010b
        /*0812*/ 	.byte	0x04
	.zero		1


	//   ....[114]....
        /*0814*/ 	.word	0x000060c0
        /*0818*/ 	.word	0x000000ff
        /*081c*/ 	.word	0x00000000
        /*0820*/ 	.short	0x0101
        /*0822*/ 	.byte	0x05
	.zero		1


	//   ....[115]....
        /*0824*/ 	.word	0x00006110
        /*0828*/ 	.word	0x000000ff
        /*082c*/ 	.word	0x00000000
        /*0830*/ 	.short	0x010a
        /*0832*/ 	.byte	0x04
	.zero		1


	//   ....[116]....
        /*0834*/ 	.word	0x000061a0
        /*0838*/ 	.word	0x000000ff
        /*083c*/ 	.word	0x00000000
        /*0840*/ 	.short	0x010a
        /*0842*/ 	.byte	0x05
	.zero		1


	//   ....[117]....
        /*0844*/ 	.word	0x00006240
        /*0848*/ 	.word	0x00000000
        /*084c*/ 	.word	0x00000000
        /*0850*/ 	.short	0x010a
        /*0852*/ 	.byte	0xff
	.zero		1


	//   ....[118]....
        /*0854*/ 	.word	0x000065a0
        /*0858*/ 	.word	0x000000ff
        /*085c*/ 	.word	0x00000180
        /*0860*/ 	.short	0x010a
        /*0862*/ 	.byte	0x32
	.zero		1


	//   ....[119]....
        /*0864*/ 	.word	0x00006670
        /*0868*/ 	.word	0x000000ff
        /*086c*/ 	.word	0x00000000
        /*0870*/ 	.short	0x0101
        /*0872*/ 	.byte	0x04
	.zero		1


	//   ....[120]....
        /*0874*/ 	.word	0x00007320
        /*0878*/ 	.word	0x00000000
        /*087c*/ 	.word	0x00000140
        /*0880*/ 	.short	0x010a
        /*0882*/ 	.byte	0xff
	.zero		1


	//   ....[121]....
        /*0884*/ 	.word	0x00007420
        /*0888*/ 	.word	0x0000006c
        /*088c*/ 	.word	0x00000190
        /*0890*/ 	.short	0x010a
        /*0892*/ 	.byte	0xff
	.zero		1


	//   ....[122]....
        /*0894*/ 	.word	0x00007640
        /*0898*/ 	.word	0x00000000
        /*089c*/ 	.word	0x00000140
        /*08a0*/ 	.short	0x010a
        /*08a2*/ 	.byte	0xff
	.zero		1


	//   ....[123]....
        /*08a4*/ 	.word	0x00007770
        /*08a8*/ 	.word	0x0000006c
        /*08ac*/ 	.word	0x00000190
        /*08b0*/ 	.short	0x010a
        /*08b2*/ 	.byte	0xff
	.zero		1


	//   ....[124]....
        /*08b4*/ 	.word	0x000082c0
        /*08b8*/ 	.word	0x00000000
        /*08bc*/ 	.word	0x00000000
        /*08c0*/ 	.short	0x0101
        /*08c2*/ 	.byte	0xff
	.zero		1


	//   ....[125]....
        /*08c4*/ 	.word	0x000082d0
        /*08c8*/ 	.word	0x00000003
        /*08cc*/ 	.word	0x00000140
        /*08d0*/ 	.short	0x010a
        /*08d2*/ 	.byte	0xff
	.zero		1


	//   ....[126]....
        /*08d4*/ 	.word	0x000083a0
        /*08d8*/ 	.word	0x00000003
        /*08dc*/ 	.word	0x00000140
        /*08e0*/ 	.short	0x010a
        /*08e2*/ 	.byte	0xff
	.zero		1


	//   ....[127]....
        /*08e4*/ 	.word	0x00008670
        /*08e8*/ 	.word	0x0000006c
        /*08ec*/ 	.word	0x00000000
        /*08f0*/ 	.short	0x0101
        /*08f2*/ 	.byte	0xff
	.zero		1


	//   ....[128]....
        /*08f4*/ 	.word	0x00009060
        /*08f8*/ 	.word	0x00000002
        /*08fc*/ 	.word	0x00000000
        /*0900*/ 	.short	0x0101
        /*0902*/ 	.byte	0xff
	.zero		1


	//   ....[129]....
        /*0904*/ 	.word	0x000092f0
        /*0908*/ 	.word	0x000000ff
        /*090c*/ 	.word	0x00000000
        /*0910*/ 	.short	0x0101
        /*0912*/ 	.byte	0x04
	.zero		1


	//   ....[130]....
        /*0914*/ 	.word	0x00009320
        /*0918*/ 	.word	0x00000000
        /*091c*/ 	.word	0x000000a0
        /*0920*/ 	.short	0x010a
        /*0922*/ 	.byte	0xff
	.zero		1


	//   ....[131]....
        /*0924*/ 	.word	0x00009380
        /*0928*/ 	.word	0x00000000
        /*092c*/ 	.word	0x000000a0
        /*0930*/ 	.short	0x010a
        /*0932*/ 	.byte	0xff
	.zero		1


	//   ....[132]....
        /*0934*/ 	.word	0x000093e0
        /*0938*/ 	.word	0x00000000
        /*093c*/ 	.word	0x00000180
        /*0940*/ 	.short	0x010a
        /*0942*/ 	.byte	0xff
	.zero		1


	//   ....[133]....
        /*0944*/ 	.word	0x00009440
        /*0948*/ 	.word	0x00000000
        /*094c*/ 	.word	0x00000000
        /*0950*/ 	.short	0x010a
        /*0952*/ 	.byte	0xff
	.zero		1


	//   ....[134]....
        /*0954*/ 	.word	0x000094a0
        /*0958*/ 	.word	0x00000000
        /*095c*/ 	.word	0x00000000
        /*0960*/ 	.short	0x010a
        /*0962*/ 	.byte	0xff
	.zero		1


	//   ....[135]....
        /*0964*/ 	.word	0x00009500
        /*0968*/ 	.word	0x00000000
        /*096c*/ 	.word	0x00000000
        /*0970*/ 	.short	0x010a
        /*0972*/ 	.byte	0xff
	.zero		1


	//   ....[136]....
        /*0974*/ 	.word	0x00009560
        /*0978*/ 	.word	0x00000000
        /*097c*/ 	.word	0x00000000
        /*0980*/ 	.short	0x010a
        /*0982*/ 	.byte	0xff
	.zero		1


	//   ....[137]....
        /*0984*/ 	.word	0x000095c0
        /*0988*/ 	.word	0x00000000
        /*098c*/ 	.word	0x00000000
        /*0990*/ 	.short	0x010a
        /*0992*/ 	.byte	0xff
	.zero		1


	//   ....[138]....
        /*0994*/ 	.word	0x00009620
        /*0998*/ 	.word	0x00000000
        /*099c*/ 	.word	0x00000000
        /*09a0*/ 	.short	0x010a
        /*09a2*/ 	.byte	0xff
	.zero		1


	//   ....[139]....
        /*09a4*/ 	.word	0x00009680
        /*09a8*/ 	.word	0x00000000
        /*09ac*/ 	.word	0x00000000
        /*09b0*/ 	.short	0x010a
        /*09b2*/ 	.byte	0xff
	.zero		1


	//   ....[140]....
        /*09b4*/ 	.word	0x000096e0
        /*09b8*/ 	.word	0x00000000
        /*09bc*/ 	.word	0x00000000
        /*09c0*/ 	.short	0x010a
        /*09c2*/ 	.byte	0xff
	.zero		1


	//   ....[141]....
        /*09c4*/ 	.word	0x00009740
        /*09c8*/ 	.word	0x00000000
        /*09cc*/ 	.word	0x00000000
        /*09d0*/ 	.short	0x010a
        /*09d2*/ 	.byte	0xff
	.zero		1


	//   ....[142]....
        /*09d4*/ 	.word	0x000097a0
        /*09d8*/ 	.word	0x00000000
        /*09dc*/ 	.word	0x00000000
        /*09e0*/ 	.short	0x010a
        /*09e2*/ 	.byte	0xff
	.zero		1


	//   ....[143]....
        /*09e4*/ 	.word	0x00009800
        /*09e8*/ 	.word	0x00000000
        /*09ec*/ 	.word	0x00000000
        /*09f0*/ 	.short	0x010a
        /*09f2*/ 	.byte	0xff
	.zero		1


	//   ....[144]....
        /*09f4*/ 	.word	0x00009860
        /*09f8*/ 	.word	0x00000000
        /*09fc*/ 	.word	0x00000000
        /*0a00*/ 	.short	0x010a
        /*0a02*/ 	.byte	0xff
	.zero		1


	//   ....[145]....
        /*0a04*/ 	.word	0x000098c0
        /*0a08*/ 	.word	0x00000000
        /*0a0c*/ 	.word	0x00000000
        /*0a10*/ 	.short	0x010a
        /*0a12*/ 	.byte	0xff
	.zero		1


	//   ....[146]....
        /*0a14*/ 	.word	0x00009920
        /*0a18*/ 	.word	0x00000000
        /*0a1c*/ 	.word	0x00000000
        /*0a20*/ 	.short	0x010a
        /*0a22*/ 	.byte	0xff
	.zero		1


	//   ....[147]....
        /*0a24*/ 	.word	0x00009980
        /*0a28*/ 	.word	0x00000000
        /*0a2c*/ 	.word	0x00000000
        /*0a30*/ 	.short	0x010a
        /*0a32*/ 	.byte	0xff
	.zero		1


	//   ....[148]....
        /*0a34*/ 	.word	0x000099e0
        /*0a38*/ 	.word	0x00000000
        /*0a3c*/ 	.word	0x00000000
        /*0a40*/ 	.short	0x010a
        /*0a42*/ 	.byte	0xff
	.zero		1


	//   ....[149]....
        /*0a44*/ 	.word	0x00009a40
        /*0a48*/ 	.word	0x00000000
        /*0a4c*/ 	.word	0x00000000
        /*0a50*/ 	.short	0x010a
        /*0a52*/ 	.byte	0xff
	.zero		1


	//   ....[150]....
        /*0a54*/ 	.word	0x00009aa0
        /*0a58*/ 	.word	0x00000000
        /*0a5c*/ 	.word	0x00000000
        /*0a60*/ 	.short	0x010a
        /*0a62*/ 	.byte	0xff
	.zero		1


	//   ....[151]....
        /*0a64*/ 	.word	0x00009b00
        /*0a68*/ 	.word	0x00000000
        /*0a6c*/ 	.word	0x00000000
        /*0a70*/ 	.short	0x010a
        /*0a72*/ 	.byte	0xff
	.zero		1


	//   ....[152]....
        /*0a74*/ 	.word	0x00009b60
        /*0a78*/ 	.word	0x00000004
        /*0a7c*/ 	.word	0x00000188
        /*0a80*/ 	.short	0x010a
        /*0a82*/ 	.byte	0xff
	.zero		1


	//   ....[153]....
        /*0a84*/ 	.word	0x00009bc0
        /*0a88*/ 	.word	0x00000004
        /*0a8c*/ 	.word	0x00000180
        /*0a90*/ 	.short	0x010a
        /*0a92*/ 	.byte	0xff
	.zero		1


	//   ....[154]....
        /*0a94*/ 	.word	0x00009c20
        /*0a98*/ 	.word	0x00000005
        /*0a9c*/ 	.word	0x00000008
        /*0aa0*/ 	.short	0x010a
        /*0aa2*/ 	.byte	0xff
	.zero		1


	//   ....[155]....
        /*0aa4*/ 	.word	0x00009d10
        /*0aa8*/ 	.word	0x00000003
        /*0aac*/ 	.word	0x00000008
        /*0ab0*/ 	.short	0x010a
        /*0ab2*/ 	.byte	0xff
	.zero		1


	//   ....[156]....
        /*0ab4*/ 	.word	0x00009d70
        /*0ab8*/ 	.word	0x00000004
        /*0abc*/ 	.word	0x00000180
        /*0ac0*/ 	.short	0x010a
        /*0ac2*/ 	.byte	0xff
	.zero		1


	//   ....[157]....
        /*0ac4*/ 	.word	0x00009dd0
        /*0ac8*/ 	.word	0x00000004
        /*0acc*/ 	.word	0x000001a0
        /*0ad0*/ 	.short	0x010a
        /*0ad2*/ 	.byte	0xff
	.zero		1


	//   ....[158]....
        /*0ad4*/ 	.word	0x00009e30
        /*0ad8*/ 	.word	0x00000004
        /*0adc*/ 	.word	0x00000000
        /*0ae0*/ 	.short	0x010a
        /*0ae2*/ 	.byte	0xff
	.zero		1


	//   ....[159]....
        /*0ae4*/ 	.word	0x00009e90
        /*0ae8*/ 	.word	0x00000000
        /*0aec*/ 	.word	0x00000000
        /*0af0*/ 	.short	0x010a
        /*0af2*/ 	.byte	0xff
	.zero		1


	//   ....[160]....
        /*0af4*/ 	.word	0x00009ef0
        /*0af8*/ 	.word	0x00000000
        /*0afc*/ 	.word	0x000001b0
        /*0b00*/ 	.short	0x010a
        /*0b02*/ 	.byte	0xff
	.zero		1


	//   ....[161]....
        /*0b04*/ 	.word	0x00009f50
        /*0b08*/ 	.word	0x00000000
        /*0b0c*/ 	.word	0x00000180
        /*0b10*/ 	.short	0x010a
        /*0b12*/ 	.byte	0xff
	.zero		1


	//   ....[162]....
        /*0b14*/ 	.word	0x00009fb0
        /*0b18*/ 	.word	0x00000000
        /*0b1c*/ 	.word	0x00000178
        /*0b20*/ 	.short	0x010a
        /*0b22*/ 	.byte	0xff
	.zero		1


	//   ....[163]....
        /*0b24*/ 	.word	0x0000a010
        /*0b28*/ 	.word	0x00000002
        /*0b2c*/ 	.word	0x00000158
        /*0b30*/ 	.short	0x010a
        /*0b32*/ 	.byte	0xff
	.zero		1


	//   ....[164]....
        /*0b34*/ 	.word	0x0000a070
        /*0b38*/ 	.word	0x00000000
        /*0b3c*/ 	.word	0x00000158
        /*0b40*/ 	.short	0x010a
        /*0b42*/ 	.byte	0xff
	.zero		1


	//   ....[165]....
        /*0b44*/ 	.word	0x0000a0d0
        /*0b48*/ 	.word	0x00000000
        /*0b4c*/ 	.word	0x00000000
        /*0b50*/ 	.short	0x010a
        /*0b52*/ 	.byte	0xff
	.zero		1


	//   ....[166]....
        /*0b54*/ 	.word	0x0000a130
        /*0b58*/ 	.word	0x00000000
        /*0b5c*/ 	.word	0x00000000
        /*0b60*/ 	.short	0x010a
        /*0b62*/ 	.byte	0xff
	.zero		1


	//   ....[167]....
        /*0b64*/ 	.word	0x0000a190
        /*0b68*/ 	.word	0x00000000
        /*0b6c*/ 	.word	0x00000180
        /*0b70*/ 	.short	0x010a
        /*0b72*/ 	.byte	0xff
	.zero		1


	//   ....[168]....
        /*0b74*/ 	.word	0x0000a1e0
        /*0b78*/ 	.word	0x00000000
        /*0b7c*/ 	.word	0x00000140
        /*0b80*/ 	.short	0x010a
        /*0b82*/ 	.byte	0xff
	.zero		1


	//   ....[169]....
        /*0b84*/ 	.word	0x0000a230
        /*0b88*/ 	.word	0x0000006c
        /*0b8c*/ 	.word	0x00000190
        /*0b90*/ 	.short	0x010a
        /*0b92*/ 	.byte	0xff
	.zero		1


	//   ....[170]....
        /*0b94*/ 	.word	0x0000a280
        /*0b98*/ 	.word	0x00000003
        /*0b9c*/ 	.word	0x00000140
        /*0ba0*/ 	.short	0x010a
        /*0ba2*/ 	.byte	0xff
	.zero		1


	//----- nvinfo : EIATTR_NUM_MBARRIERS
	.align		4
.L_47:
        /*0ba4*/ 	.byte	0x03, 0x38
        /*0ba6*/ 	.short	0x0037


	//----- nvinfo : EIATTR_EXIT_INSTR_OFFSETS
	.align		4
        /*0ba8*/ 	.byte	0x04, 0x1c
        /*0baa*/ 	.short	(.L_49 - .L_48)


	//   ....[0]....
.L_48:
        /*0bac*/ 	.word	0x00003ba0


	//   ....[1]....
        /*0bb0*/ 	.word	0x00003e50


	//   ....[2]....
        /*0bb4*/ 	.word	0x00003eb0


	//   ....[3]....
        /*0bb8*/ 	.word	0x00005060


	//   ....[4]....
        /*0bbc*/ 	.word	0x00006270


	//   ....[5]....
        /*0bc0*/ 	.word	0x000062b0


	//   ....[6]....
        /*0bc4*/ 	.word	0x000091d0


	//   ....[7]....
        /*0bc8*/ 	.word	0x00009250


	//   ....[8]....
        /*0bcc*/ 	.word	0x00009280


	//   ....[9]....
        /*0bd0*/ 	.word	0x00009300


	//----- nvinfo : EIATTR_MAX_THREADS
	.align		4
.L_49:
        /*0bd4*/ 	.byte	0x04, 0x05
        /*0bd6*/ 	.short	(.L_51 - .L_50)
.L_50:
        /*0bd8*/ 	.word	0x00000100
        /*0bdc*/ 	.word	0x00000001
        /*0be0*/ 	.word	0x00000001


	//----- nvinfo : EIATTR_CRS_STACK_SIZE
	.align		4
.L_51:
        /*0be4*/ 	.byte	0x04, 0x1e
        /*0be6*/ 	.short	(.L_53 - .L_52)
.L_52:
        /*0be8*/ 	.word	0x00000000


	//----- nvinfo : EIATTR_CBANK_PARAM_SIZE
	.align		4
.L_53:
        /*0bec*/ 	.byte	0x03, 0x19
        /*0bee*/ 	.short	0x0900


	//----- nvinfo : EIATTR_PARAM_CBANK
	.align		4
        /*0bf0*/ 	.byte	0x04, 0x0a
        /*0bf2*/ 	.short	(.L_55 - .L_54)
	.align		4
.L_54:
        /*0bf4*/ 	.word	index@(.nv.constant0._ZN7cutlass13device_kernelINS_4conv6kernel13ConvUniversalINS1_16ConvProblemShapeILNS1_8OperatorE1ELi3EEENS1_10collective14CollectiveConvINS1_47MainloopSm100TmaUmmaWarpSpecializedImplicitGemmILS5_1ELi20ELi3ELi1ELi2EN4cute5tupleIJNSA_1CILi2EEENSC_ILi1EEESE_EEEEENSB_IJNSC_ILi256EEENSC_ILi64EEENSB_IJNSC_ILi32EEEEEEEEENS_6half_tESM_NSA_8TiledMMAINSA_8MMA_AtomIJNSA_26SM100_MMA_F16BF16_2x1SM_SSISM_SM_fLi256ELi64ELNSA_4UMMA5MajorE0ELSR_1ELNSQ_7ScaleInE0ELSS_0EEEEEENSA_6LayoutINSB_IJSE_SE_SE_EEENSB_IJNSC_ILi0EEESX_SX_EEEEENSB_IJNSA_10UnderscoreES10_S10_EEEEENS7_6detail27Sm100ImplicitGemmTileTraitsINSA_25SM100_TMA_2SM_LOAD_IM2COLENSA_14ComposedLayoutINSA_7SwizzleILi2ELi4ELi3EEENSA_18smem_ptr_flag_bitsILi16EEENSV_INSB_IJNSC_ILi8EEESJ_EEENSB_IJSJ_SE_EEEEEEEvEENS14_INSA_18SM100_TMA_2SM_LOADENS16_IS18_S1A_NSV_INSB_IJSJ_S1B_EEENSB_IJSE_SJ_EEEEEEEvEEEENS_8epilogue10collective18CollectiveEpilogueINS1O_23Sm100TmaWarpSpecializedILi3ELi2ELi32ELb1ELb0EEEJNSB_IJNSC_ILi128EEESI_SK_EEENSB_IJNSV_IS1T_SE_EENSV_ISJ_SE_EEEEESM_NSB_IJNSB_IJllllEEESE_SX_EEESM_S1Z_NS1O_6fusion15FusionCallbacksIS1S_NS20_17LinearCombinationISM_fSM_fLNS_15FloatRoundStyleE2EEES1U_S1X_JEEENSA_5SM1004TMEM4LOAD26SM100_TMEM_LOAD_32dp32b32xENSA_20SM90_TMA_LOAD_IM2COLES1F_NSA_39AutoVectorizingCopyWithAssumedAlignmentILi128EEENSA_21SM90_TMA_STORE_IM2COLES1F_S2C_S2C_EEEvvEEEEvNT_6ParamsE)
        /*0bf8*/ 	.short	0x0380
        /*0bfa*/ 	.short	0x0900


	//----- nvinfo : EIATTR_SW_WAR
	.align		4
.L_55:
        /*0bfc*/ 	.byte	0x04, 0x36
        /*0bfe*/ 	.short	(.L_57 - .L_56)
.L_56:
        /*0c00*/ 	.word	0x00000008
.L_57:


//--------------------- .nv.callgraph             --------------------------
	.section	.nv.callgraph,"",@"SHT_CUDA_CALLGRAPH"
	.align	4
	.sectionentsize	8
	.align		4
        /*0000*/ 	.word	0x00000000
	.align		4
        /*0004*/ 	.word	0xffffffff
	.align		4
        /*0008*/ 	.word	index@(_ZN7cutlass13device_kernelINS_4conv6kernel13ConvUniversalINS1_16ConvProblemShapeILNS1_8OperatorE1ELi3EEENS1_10collective14CollectiveConvINS1_47MainloopSm100TmaUmmaWarpSpecializedImplicitGemmILS5_1ELi20ELi3ELi1ELi2EN4cute5tupleIJNSA_1CILi2EEENSC_ILi1EEESE_EEEEENSB_IJNSC_ILi256EEENSC_ILi64EEENSB_IJNSC_ILi32EEEEEEEEENS_6half_tESM_NSA_8TiledMMAINSA_8MMA_AtomIJNSA_26SM100_MMA_F16BF16_2x1SM_SSISM_SM_fLi256ELi64ELNSA_4UMMA5MajorE0ELSR_1ELNSQ_7ScaleInE0ELSS_0EEEEEENSA_6LayoutINSB_IJSE_SE_SE_EEENSB_IJNSC_ILi0EEESX_SX_EEEEENSB_IJNSA_10UnderscoreES10_S10_EEEEENS7_6detail27Sm100ImplicitGemmTileTraitsINSA_25SM100_TMA_2SM_LOAD_IM2COLENSA_14ComposedLayoutINSA_7SwizzleILi2ELi4ELi3EEENSA_18smem_ptr_flag_bitsILi16EEENSV_INSB_IJNSC_ILi8EEESJ_EEENSB_IJSJ_SE_EEEEEEEvEENS14_INSA_18SM100_TMA_2SM_LOADENS16_IS18_S1A_NSV_INSB_IJSJ_S1B_EEENSB_IJSE_SJ_EEEEEEEvEEEENS_8epilogue10collective18CollectiveEpilogueINS1O_23Sm100TmaWarpSpecializedILi3ELi2ELi32ELb1ELb0EEEJNSB_IJNSC_ILi128EEESI_SK_EEENSB_IJNSV_IS1T_SE_EENSV_ISJ_SE_EEEEESM_NSB_IJNSB_IJllllEEESE_SX_EEESM_S1Z_NS1O_6fusion15FusionCallbacksIS1S_NS20_17LinearCombinationISM_fSM_fLNS_15FloatRoundStyleE2EEES1U_S1X_JEEENSA_5SM1004TMEM4LOAD26SM100_TMEM_LOAD_32dp32b32xENSA_20SM90_TMA_LOAD_IM2COLES1F_NSA_39AutoVectorizingCopyWithAssumedAlignmentILi128EEENSA_21SM90_TMA_STORE_IM2COLES1F_S2C_S2C_EEEvvEEEEvNT_6ParamsE)
	.align		4
        /*000c*/ 	.word	index@(__assertfail)
	.align		4
        /*0010*/ 	.word	0x00000000
	.align		4
        /*0014*/ 	.word	0xfffffffe
	.align		4
        /*0018*/ 	.word	0x00000000
	.align		4
        /*001c*/ 	.word	0xfffffffd
	.align		4
        /*0020*/ 	.word	0x00000000
	.align		4
        /*0024*/ 	.word	0xfffffffc


//--------------------- .nv.constant4             --------------------------
	.section	.nv.constant4,"a",@progbits
	.align	8
	.align		8
.nv.constant4:
        /*0000*/ 	.dword	__assertfail
	.align		8
        /*0008*/ 	.dword	__unnamed_1
	.align		8
        /*0010*/ 	.dword	__unnamed_2
	.align		8
        /*0018*/ 	.dword	_ZN39_INTERNAL_f5b2e93f_4_k_cu_67d355df_31904cuda3std3__45__cpo5beginE
	.align		8
        /*0020*/ 	.dword	_ZN39_INTERNAL_f5b2e93f_4_k_cu_67d355df_31904cuda3std3__45__cpo3endE
	.align		8
        /*0028*/ 	.dword	_ZN39_INTERNAL_f5b2e93f_4_k_cu_67d355df_31904cuda3std3__45__cpo6cbeginE
	.align		8
        /*0030*/ 	.dword	_ZN39_INTERNAL_f5b2e93f_4_k_cu_67d355df_31904cuda3std3__45__cpo4cendE
	.align		8
        /*0038*/ 	.dword	_ZN39_INTERNAL_f5b2e93f_4_k_cu_67d355df_31904cuda3std3__441_GLOBAL__N__f5b2e93f_4_k_cu_67d355df_31906ignoreE
	.align		8
        /*0040*/ 	.dword	_ZN39_INTERNAL_f5b2e93f_4_k_cu_67d355df_31904cuda3std3__419piecewise_constructE
	.align		8
        /*0048*/ 	.dword	_ZN39_INTERNAL_f5b2e93f_4_k_cu_67d355df_31904cuda3std3__48in_placeE
	.align		8
        /*0050*/ 	.dword	_ZN39_INTERNAL_f5b2e93f_4_k_cu_67d355df_31904cuda3std6ranges3__45__cpo4swapE
	.align		8
        /*0058*/ 	.dword	_ZN39_INTERNAL_f5b2e93f_4_k_cu_67d355df_31904cuda3std6ranges3__45__cpo9iter_moveE
	.align		8
        /*0060*/ 	.dword	_ZN39_INTERNAL_f5b2e93f_4_k_cu_67d355df_31904cute7productE
	.align		8
        /*0068*/ 	.dword	_ZN39_INTERNAL_f5b2e93f_4_k_cu_67d355df_31904cute1_E
	.align		8
        /*0070*/ 	.dword	$str$27
	.align		8
        /*0078*/ 	.dword	$str$28
	.align		8
        /*0080*/ 	.dword	$str$29
	.align		8
        /*0088*/ 	.dword	$str$30


//--------------------- .text._ZN7cutlass13device_kernelINS_4conv6kernel13ConvUniversalINS1_16ConvProblemShapeILNS1_8OperatorE1ELi3EEENS1_10collective14CollectiveConvINS1_47MainloopSm100TmaUmmaWarpSpecializedImplicitGemmILS5_1ELi20ELi3ELi1ELi2EN4cute5tupleIJNSA_1CILi2EEENSC_ILi1EEESE_EEEEENSB_IJNSC_ILi256EEENSC_ILi64EEENSB_IJNSC_ILi32EEEEEEEEENS_6half_tESM_NSA_8TiledMMAINSA_8MMA_AtomIJNSA_26SM100_MMA_F16BF16_2x1SM_SSISM_SM_fLi256ELi64ELNSA_4UMMA5MajorE0ELSR_1ELNSQ_7ScaleInE0ELSS_0EEEEEENSA_6LayoutINSB_IJSE_SE_SE_EEENSB_IJNSC_ILi0EEESX_SX_EEEEENSB_IJNSA_10UnderscoreES10_S10_EEEEENS7_6detail27Sm100ImplicitGemmTileTraitsINSA_25SM100_TMA_2SM_LOAD_IM2COLENSA_14ComposedLayoutINSA_7SwizzleILi2ELi4ELi3EEENSA_18smem_ptr_flag_bitsILi16EEENSV_INSB_IJNSC_ILi8EEESJ_EEENSB_IJSJ_SE_EEEEEEEvEENS14_INSA_18SM100_TMA_2SM_LOADENS16_IS18_S1A_NSV_INSB_IJSJ_S1B_EEENSB_IJSE_SJ_EEEEEEEvEEEENS_8epilogue10collective18CollectiveEpilogueINS1O_23Sm100TmaWarpSpecializedILi3ELi2ELi32ELb1ELb0EEEJNSB_IJNSC_ILi128EEESI_SK_EEENSB_IJNSV_IS1T_SE_EENSV_ISJ_SE_EEEEESM_NSB_IJNSB_IJllllEEESE_SX_EEESM_S1Z_NS1O_6fusion15FusionCallbacksIS1S_NS20_17LinearCombinationISM_fSM_fLNS_15FloatRoundStyleE2EEES1U_S1X_JEEENSA_5SM1004TMEM4LOAD26SM100_TMEM_LOAD_32dp32b32xENSA_20SM90_TMA_LOAD_IM2COLES1F_NSA_39AutoVectorizingCopyWithAssumedAlignmentILi128EEENSA_21SM90_TMA_STORE_IM2COLES1F_S2C_S2C_EEEvvEEEEvNT_6ParamsE --------------------------
	.section	.text._ZN7cutlass13device_kernelINS_4conv6kernel13ConvUniversalINS1_16ConvProblemShapeILNS1_8OperatorE1ELi3EEENS1_10collective14CollectiveConvINS1_47MainloopSm100TmaUmmaWarpSpecializedImplicitGemmILS5_1ELi20ELi3ELi1ELi2EN4cute5tupleIJNSA_1CILi2EEENSC_ILi1EEESE_EEEEENSB_IJNSC_ILi256EEENSC_ILi64EEENSB_IJNSC_ILi32EEEEEEEEENS_6half_tESM_NSA_8TiledMMAINSA_8MMA_AtomIJNSA_26SM100_MMA_F16BF16_2x1SM_SSISM_SM_fLi256ELi64ELNSA_4UMMA5MajorE0ELSR_1ELNSQ_7ScaleInE0ELSS_0EEEEEENSA_6LayoutINSB_IJSE_SE_SE_EEENSB_IJNSC_ILi0EEESX_SX_EEEEENSB_IJNSA_10UnderscoreES10_S10_EEEEENS7_6detail27Sm100ImplicitGemmTileTraitsINSA_25SM100_TMA_2SM_LOAD_IM2COLENSA_14ComposedLayoutINSA_7SwizzleILi2ELi4ELi3EEENSA_18smem_ptr_flag_bitsILi16EEENSV_INSB_IJNSC_ILi8EEESJ_EEENSB_IJSJ_SE_EEEEEEEvEENS14_INSA_18SM100_TMA_2SM_LOADENS16_IS18_S1A_NSV_INSB_IJSJ_S1B_EEENSB_IJSE_SJ_EEEEEEEvEEEENS_8epilogue10collective18CollectiveEpilogueINS1O_23Sm100TmaWarpSpecializedILi3ELi2ELi32ELb1ELb0EEEJNSB_IJNSC_ILi128EEESI_SK_EEENSB_IJNSV_IS1T_SE_EENSV_ISJ_SE_EEEEESM_NSB_IJNSB_IJllllEEESE_SX_EEESM_S1Z_NS1O_6fusion15FusionCallbacksIS1S_NS20_17LinearCombinationISM_fSM_fLNS_15FloatRoundStyleE2EEES1U_S1X_JEEENSA_5SM1004TMEM4LOAD26SM100_TMEM_LOAD_32dp32b32xENSA_20SM90_TMA_LOAD_IM2COLES1F_NSA_39AutoVectorizingCopyWithAssumedAlignmentILi128EEENSA_21SM90_TMA_STORE_IM2COLES1F_S2C_S2C_EEEvvEEEEvNT_6ParamsE,"ax",@progbits
	.align	128
.text._ZN7cutlass13device_kernelINS_4conv6kernel13ConvUniversalINS1_16ConvProblemShapeILNS1_8OperatorE1ELi3EEENS1_10collective14CollectiveConvINS1_47MainloopSm100TmaUmmaWarpSpecializedImplicitGemmILS5_1ELi20ELi3ELi1ELi2EN4cute5tupleIJNSA_1CILi2EEENSC_ILi1EEESE_EEEEENSB_IJNSC_ILi256EEENSC_ILi64EEENSB_IJNSC_ILi32EEEEEEEEENS_6half_tESM_NSA_8TiledMMAINSA_8MMA_AtomIJNSA_26SM100_MMA_F16BF16_2x1SM_SSISM_SM_fLi256ELi64ELNSA_4UMMA5MajorE0ELSR_1ELNSQ_7ScaleInE0ELSS_0EEEEEENSA_6LayoutINSB_IJSE_SE_SE_EEENSB_IJNSC_ILi0EEESX_SX_EEEEENSB_IJNSA_10UnderscoreES10_S10_EEEEENS7_6detail27Sm100ImplicitGemmTileTraitsINSA_25SM100_TMA_2SM_LOAD_IM2COLENSA_14ComposedLayoutINSA_7SwizzleILi2ELi4ELi3EEENSA_18smem_ptr_flag_bitsILi16EEENSV_INSB_IJNSC_ILi8EEESJ_EEENSB_IJSJ_SE_EEEEEEEvEENS14_INSA_18SM100_TMA_2SM_LOADENS16_IS18_S1A_NSV_INSB_IJSJ_S1B_EEENSB_IJSE_SJ_EEEEEEEvEEEENS_8epilogue10collective18CollectiveEpilogueINS1O_23Sm100TmaWarpSpecializedILi3ELi2ELi32ELb1ELb0EEEJNSB_IJNSC_ILi128EEESI_SK_EEENSB_IJNSV_IS1T_SE_EENSV_ISJ_SE_EEEEESM_NSB_IJNSB_IJllllEEESE_SX_EEESM_S1Z_NS1O_6fusion15FusionCallbacksIS1S_NS20_17LinearCombinationISM_fSM_fLNS_15FloatRoundStyleE2EEES1U_S1X_JEEENSA_5SM1004TMEM4LOAD26SM100_TMEM_LOAD_32dp32b32xENSA_20SM90_TMA_LOAD_IM2COLES1F_NSA_39AutoVectorizingCopyWithAssumedAlignmentILi128EEENSA_21SM90_TMA_STORE_IM2COLES1F_S2C_S2C_EEEvvEEEEvNT_6ParamsE:
        .type           _ZN7cutlass13device_kernelINS_4conv6kernel13ConvUniversalINS1_16ConvProblemShapeILNS1_8OperatorE1ELi3EEENS1_10collective14CollectiveConvINS1_47MainloopSm100TmaUmmaWarpSpecializedImplicitGemmILS5_1ELi20ELi3ELi1ELi2EN4cute5tupleIJNSA_1CILi2EEENSC_ILi1EEESE_EEEEENSB_IJNSC_ILi256EEENSC_ILi64EEENSB_IJNSC_ILi32EEEEEEEEENS_6half_tESM_NSA_8TiledMMAINSA_8MMA_AtomIJNSA_26SM100_MMA_F16BF16_2x1SM_SSISM_SM_fLi256ELi64ELNSA_4UMMA5MajorE0ELSR_1ELNSQ_7ScaleInE0ELSS_0EEEEEENSA_6LayoutINSB_IJSE_SE_SE_EEENSB_IJNSC_ILi0EEESX_SX_EEEEENSB_IJNSA_10UnderscoreES10_S10_EEEEENS7_6detail27Sm100ImplicitGemmTileTraitsINSA_25SM100_TMA_2SM_LOAD_IM2COLENSA_14ComposedLayoutINSA_7SwizzleILi2ELi4ELi3EEENSA_18smem_ptr_flag_bitsILi16EEENSV_INSB_IJNSC_ILi8EEESJ_EEENSB_IJSJ_SE_EEEEEEEvEENS14_INSA_18SM100_TMA_2SM_LOADENS16_IS18_S1A_NSV_INSB_IJSJ_S1B_EEENSB_IJSE_SJ_EEEEEEEvEEEENS_8epilogue10collective18CollectiveEpilogueINS1O_23Sm100TmaWarpSpecializedILi3ELi2ELi32ELb1ELb0EEEJNSB_IJNSC_ILi128EEESI_SK_EEENSB_IJNSV_IS1T_SE_EENSV_ISJ_SE_EEEEESM_NSB_IJNSB_IJllllEEESE_SX_EEESM_S1Z_NS1O_6fusion15FusionCallbacksIS1S_NS20_17LinearCombinationISM_fSM_fLNS_15FloatRoundStyleE2EEES1U_S1X_JEEENSA_5SM1004TMEM4LOAD26SM100_TMEM_LOAD_32dp32b32xENSA_20SM90_TMA_LOAD_IM2COLES1F_NSA_39AutoVectorizingCopyWithAssumedAlignmentILi128EEENSA_21SM90_TMA_STORE_IM2COLES1F_S2C_S2C_EEEvvEEEEvNT_6ParamsE,@function
        .size           _ZN7cutlass13device_kernelINS_4conv6kernel13ConvUniversalINS1_16ConvProblemShapeILNS1_8OperatorE1ELi3EEENS1_10collective14CollectiveConvINS1_47MainloopSm100TmaUmmaWarpSpecializedImplicitGemmILS5_1ELi20ELi3ELi1ELi2EN4cute5tupleIJNSA_1CILi2EEENSC_ILi1EEESE_EEEEENSB_IJNSC_ILi256EEENSC_ILi64EEENSB_IJNSC_ILi32EEEEEEEEENS_6half_tESM_NSA_8TiledMMAINSA_8MMA_AtomIJNSA_26SM100_MMA_F16BF16_2x1SM_SSISM_SM_fLi256ELi64ELNSA_4UMMA5MajorE0ELSR_1ELNSQ_7ScaleInE0ELSS_0EEEEEENSA_6LayoutINSB_IJSE_SE_SE_EEENSB_IJNSC_ILi0EEESX_SX_EEEEENSB_IJNSA_10UnderscoreES10_S10_EEEEENS7_6detail27Sm100ImplicitGemmTileTraitsINSA_25SM100_TMA_2SM_LOAD_IM2COLENSA_14ComposedLayoutINSA_7SwizzleILi2ELi4ELi3EEENSA_18smem_ptr_flag_bitsILi16EEENSV_INSB_IJNSC_ILi8EEESJ_EEENSB_IJSJ_SE_EEEEEEEvEENS14_INSA_18SM100_TMA_2SM_LOADENS16_IS18_S1A_NSV_INSB_IJSJ_S1B_EEENSB_IJSE_SJ_EEEEEEEvEEEENS_8epilogue10collective18CollectiveEpilogueINS1O_23Sm100TmaWarpSpecializedILi3ELi2ELi32ELb1ELb0EEEJNSB_IJNSC_ILi128EEESI_SK_EEENSB_IJNSV_IS1T_SE_EENSV_ISJ_SE_EEEEESM_NSB_IJNSB_IJllllEEESE_SX_EEESM_S1Z_NS1O_6fusion15FusionCallbacksIS1S_NS20_17LinearCombinationISM_fSM_fLNS_15FloatRoundStyleE2EEES1U_S1X_JEEENSA_5SM1004TMEM4LOAD26SM100_TMEM_LOAD_32dp32b32xENSA_20SM90_TMA_LOAD_IM2COLES1F_NSA_39AutoVectorizingCopyWithAssumedAlignmentILi128EEENSA_21SM90_TMA_STORE_IM2COLES1F_S2C_S2C_EEEvvEEEEvNT_6ParamsE,(.L_x_214 - _ZN7cutlass13device_kernelINS_4conv6kernel13ConvUniversalINS1_16ConvProblemShapeILNS1_8OperatorE1ELi3EEENS1_10collective14CollectiveConvINS1_47MainloopSm100TmaUmmaWarpSpecializedImplicitGemmILS5_1ELi20ELi3ELi1ELi2EN4cute5tupleIJNSA_1CILi2EEENSC_ILi1EEESE_EEEEENSB_IJNSC_ILi256EEENSC_ILi64EEENSB_IJNSC_ILi32EEEEEEEEENS_6half_tESM_NSA_8TiledMMAINSA_8MMA_AtomIJNSA_26SM100_MMA_F16BF16_2x1SM_SSISM_SM_fLi256ELi64ELNSA_4UMMA5MajorE0ELSR_1ELNSQ_7ScaleInE0ELSS_0EEEEEENSA_6LayoutINSB_IJSE_SE_SE_EEENSB_IJNSC_ILi0EEESX_SX_EEEEENSB_IJNSA_10UnderscoreES10_S10_EEEEENS7_6detail27Sm100ImplicitGemmTileTraitsINSA_25SM100_TMA_2SM_LOAD_IM2COLENSA_14ComposedLayoutINSA_7SwizzleILi2ELi4ELi3EEENSA_18smem_ptr_flag_bitsILi16EEENSV_INSB_IJNSC_ILi8EEESJ_EEENSB_IJSJ_SE_EEEEEEEvEENS14_INSA_18SM100_TMA_2SM_LOADENS16_IS18_S1A_NSV_INSB_IJSJ_S1B_EEENSB_IJSE_SJ_EEEEEEEvEEEENS_8epilogue10collective18CollectiveEpilogueINS1O_23Sm100TmaWarpSpecializedILi3ELi2ELi32ELb1ELb0EEEJNSB_IJNSC_ILi128EEESI_SK_EEENSB_IJNSV_IS1T_SE_EENSV_ISJ_SE_EEEEESM_NSB_IJNSB_IJllllEEESE_SX_EEESM_S1Z_NS1O_6fusion15FusionCallbacksIS1S_NS20_17LinearCombinationISM_fSM_fLNS_15FloatRoundStyleE2EEES1U_S1X_JEEENSA_5SM1004TMEM4LOAD26SM100_TMEM_LOAD_32dp32b32xENSA_20SM90_TMA_LOAD_IM2COLES1F_NSA_39AutoVectorizingCopyWithAssumedAlignmentILi128EEENSA_21SM90_TMA_STORE_IM2COLES1F_S2C_S2C_EEEvvEEEEvNT_6ParamsE)
        .other          _ZN7cutlass13device_kernelINS_4conv6kernel13ConvUniversalINS1_16ConvProblemShapeILNS1_8OperatorE1ELi3EEENS1_10collective14CollectiveConvINS1_47MainloopSm100TmaUmmaWarpSpecializedImplicitGemmILS5_1ELi20ELi3ELi1ELi2EN4cute5tupleIJNSA_1CILi2EEENSC_ILi1EEESE_EEEEENSB_IJNSC_ILi256EEENSC_ILi64EEENSB_IJNSC_ILi32EEEEEEEEENS_6half_tESM_NSA_8TiledMMAINSA_8MMA_AtomIJNSA_26SM100_MMA_F16BF16_2x1SM_SSISM_SM_fLi256ELi64ELNSA_4UMMA5MajorE0ELSR_1ELNSQ_7ScaleInE0ELSS_0EEEEEENSA_6LayoutINSB_IJSE_SE_SE_EEENSB_IJNSC_ILi0EEESX_SX_EEEEENSB_IJNSA_10UnderscoreES10_S10_EEEEENS7_6detail27Sm100ImplicitGemmTileTraitsINSA_25SM100_TMA_2SM_LOAD_IM2COLENSA_14ComposedLayoutINSA_7SwizzleILi2ELi4ELi3EEENSA_18smem_ptr_flag_bitsILi16EEENSV_INSB_IJNSC_ILi8EEESJ_EEENSB_IJSJ_SE_EEEEEEEvEENS14_INSA_18SM100_TMA_2SM_LOADENS16_IS18_S1A_NSV_INSB_IJSJ_S1B_EEENSB_IJSE_SJ_EEEEEEEvEEEENS_8epilogue10collective18CollectiveEpilogueINS1O_23Sm100TmaWarpSpecializedILi3ELi2ELi32ELb1ELb0EEEJNSB_IJNSC_ILi128EEESI_SK_EEENSB_IJNSV_IS1T_SE_EENSV_ISJ_SE_EEEEESM_NSB_IJNSB_IJllllEEESE_SX_EEESM_S1Z_NS1O_6fusion15FusionCallbacksIS1S_NS20_17LinearCombinationISM_fSM_fLNS_15FloatRoundStyleE2EEES1U_S1X_JEEENSA_5SM1004TMEM4LOAD26SM100_TMEM_LOAD_32dp32b32xENSA_20SM90_TMA_LOAD_IM2COLES1F_NSA_39AutoVectorizingCopyWithAssumedAlignmentILi128EEENSA_21SM90_TMA_STORE_IM2COLES1F_S2C_S2C_EEEvvEEEEvNT_6ParamsE,@"STO_CUDA_ENTRY STV_DEFAULT"
_ZN7cutlass13device_kernelINS_4conv6kernel13ConvUniversalINS1_16ConvProblemShapeILNS1_8OperatorE1ELi3EEENS1_10collective14CollectiveConvINS1_47MainloopSm100TmaUmmaWarpSpecializedImplicitGemmILS5_1ELi20ELi3ELi1ELi2EN4cute5tupleIJNSA_1CILi2EEENSC_ILi1EEESE_EEEEENSB_IJNSC_ILi256EEENSC_ILi64EEENSB_IJNSC_ILi32EEEEEEEEENS_6half_tESM_NSA_8TiledMMAINSA_8MMA_AtomIJNSA_26SM100_MMA_F16BF16_2x1SM_SSISM_SM_fLi256ELi64ELNSA_4UMMA5MajorE0ELSR_1ELNSQ_7ScaleInE0ELSS_0EEEEEENSA_6LayoutINSB_IJSE_SE_SE_EEENSB_IJNSC_ILi0EEESX_SX_EEEEENSB_IJNSA_10UnderscoreES10_S10_EEEEENS7_6detail27Sm100ImplicitGemmTileTraitsINSA_25SM100_TMA_2SM_LOAD_IM2COLENSA_14ComposedLayoutINSA_7SwizzleILi2ELi4ELi3EEENSA_18smem_ptr_flag_bitsILi16EEENSV_INSB_IJNSC_ILi8EEESJ_EEENSB_IJSJ_SE_EEEEEEEvEENS14_INSA_18SM100_TMA_2SM_LOADENS16_IS18_S1A_NSV_INSB_IJSJ_S1B_EEENSB_IJSE_SJ_EEEEEEEvEEEENS_8epilogue10collective18CollectiveEpilogueINS1O_23Sm100TmaWarpSpecializedILi3ELi2ELi32ELb1ELb0EEEJNSB_IJNSC_ILi128EEESI_SK_EEENSB_IJNSV_IS1T_SE_EENSV_ISJ_SE_EEEEESM_NSB_IJNSB_IJllllEEESE_SX_EEESM_S1Z_NS1O_6fusion15FusionCallbacksIS1S_NS20_17LinearCombinationISM_fSM_fLNS_15FloatRoundStyleE2EEES1U_S1X_JEEENSA_5SM1004TMEM4LOAD26SM100_TMEM_LOAD_32dp32b32xENSA_20SM90_TMA_LOAD_IM2COLES1F_NSA_39AutoVectorizingCopyWithAssumedAlignmentILi128EEENSA_21SM90_TMA_STORE_IM2COLES1F_S2C_S2C_EEEvvEEEEvNT_6ParamsE:
[----:B------:R-:W1:Y:S01]  /*0000*/  LDC R1, c[0x0][0x37c] ;  /* 0x0000df00ff017b82 */ /* 0x000e620000000800 */
[----:B------:R-:W2:Y:S01]  /*0010*/  S2R R95, SR_TID.X ;  /* 0x00000000005f7919 */ /* 0x000ea20000002100 */
[----:B------:R-:W3:Y:S06]  /*0020*/  LDCU.64 UR8, c[0x0][0x990] ;  /* 0x00013200ff0877ac */ /* 0x000eec0008000a00 */
[----:B------:R-:W4:Y:S01]  /*0030*/  S2UR UR4, SR_CgaCtaId ;  /* 0x00000000000479c3 */ /* 0x000f220000008800 */
[----:B-1----:R-:W-:Y:S01]  /*0040*/  VIADD R1, R1, 0xfffffff8 ;  /* 0xfffffff801017836 */ /* 0x002fe20000000000 */
[----:B------:R-:W-:-:S02]  /*0050*/  PRMT R87, RZ, 0x7610, R87 ;  /* 0x00007610ff577816 */ /* 0x000fc40000000057 */
[----:B------:R-:W-:Y:S02]  /*0060*/  ELECT P1, URZ, PT ;  /* 0x0000000000ff782f */ /* 0x000fe40003820000 */
[----:B------:R-:W-:Y:S01]  /*0070*/  R2UR UR49, R1 ;  /* 0x00000000013172ca */ /* 0x000fe200000e0000 */
[----:B---3--:R-:W-:-:S04]  /*0080*/  UISETP.NE.U32.AND UP0, UPT, UR8, URZ, UPT ;  /* 0x000000ff0800728c */ /* 0x008fc8000bf05070 */
[----:B------:R-:W-:Y:S02]  /*0090*/  UISETP.NE.AND.EX UP0, UPT, UR9, URZ, UPT, UP0 ;  /* 0x000000ff0900728c */ /* 0x000fe4000bf05300 */
[----:B----4-:R-:W-:Y:S02]  /*00a0*/  ULOP3.LUT UR31, UR4, 0x1, URZ, 0xc0, !UPT ;  /* 0x00000001041f7892 */ /* 0x010fe4000f8ec0ff */
[----:B------:R-:W-:Y:S01]  /*00b0*/  ULOP3.LUT UR30, UR4, 0x1, URZ, 0x3c, !UPT ;  /* 0x00000001041e7892 */ /* 0x000fe2000f8e3cff */
[----:B--2---:R-:W-:-:S05]  /*00c0*/  SHF.R.U32.HI R88, RZ, 0x5, R95 ;  /* 0x00000005ff587819 */ /* 0x004fca000001165f */
[----:B------:R-:W1:Y:S02]  /*00d0*/  SHFL.IDX PT, R0, R88, RZ, 0x1f ;  /* 0x00001fff58007589 */ /* 0x000e6400000e0000 */
[----:B-1----:R-:W-:Y:S01]  /*00e0*/  R2UR UR18, R0 ;  /* 0x00000000001272ca */ /* 0x002fe200000e0000 */
[----:B------:R-:W-:-:S14]  /*00f0*/  BRA.U UP0, `(.L_x_0) ;  /* 0x0000000100307547 */ /* 0x000fdc000b800000 */
[----:B------:R-:W1:Y:S02]  /*0100*/  LDCU.64 UR4, c[0x0][0x988] ;  /* 0x00013100ff0477ac */ /* 0x000e640008000a00 */
[----:B-1----:R-:W-:-:S04]  /*0110*/  UISETP.NE.U32.AND UP0, UPT, UR4, URZ, UPT ;  /* 0x000000ff0400728c */ /* 0x002fc8000bf05070 */
[----:B------:R-:W-:-:S09]  /*0120*/  UISETP.NE.AND.EX UP0, UPT, UR5, URZ, UPT, UP0 ;  /* 0x000000ff0500728c */ /* 0x000fd2000bf05300 */
[----:B------:R-:W-:Y:S05]  /*0130*/  BRA.U !UP0, `(.L_x_1) ;  /* 0x0000000108147547 */ /* 0x000fea000b800000 */
[----:B------:R-:W1:Y:S01]  /*0140*/  LDC.64 R2, c[0x0][0x988] ;  /* 0x00026200ff027b82 */ /* 0x000e620000000a00 */
[----:B------:R-:W1:Y:S02]  /*0150*/  LDCU.64 UR4, c[0x0][0x358] ;  /* 0x00006b00ff0477ac */ /* 0x000e640008000a00 */
[----:B-1----:R1:W5:Y:S01]  /*0160*/  LDG.E R41, desc[UR4][R2.64] ;  /* 0x0000000402297981 */ /* 0x002362000c1e1900 */
[----:B------:R-:W-:Y:S01]  /*0170*/  HFMA2 R87, -RZ, RZ, 0, 5.9604644775390625e-08 ;  /* 0x00000001ff577431 */ /* 0x000fe200000001ff */
[----:B------:R-:W-:Y:S05]  /*0180*/  BRA `(.L_x_0) ;  /* 0x00000000000c7947 */ /* 0x000fea0003800000 */
.L_x_1:
[----:B------:R-:W1:Y:S01]  /*0190*/  LDCU UR4, c[0x0][0x980] ;  /* 0x00013000ff0477ac */ /* 0x000e620008000800 */
[----:B------:R-:W-:Y:S01]  /*01a0*/  HFMA2 R87, -RZ, RZ, 0, 5.9604644775390625e-08 ;  /* 0x00000001ff577431 */ /* 0x000fe200000001ff */
[----:B-1----:R-:W-:-:S07]  /*01b0*/  MOV R41, UR4 ;  /* 0x0000000400297c02 */ /* 0x002fce0008000f00 */
.L_x_0:
[----:B------:R-:W2:Y:S02]  /*01c0*/  LDCU.64 UR4, c[0x0][0x9b0] ;  /* 0x00013600ff0477ac */ /* 0x000ea40008000a00 */
[----:B--2---:R-:W-:-:S04]  /*01d0*/  UISETP.NE.U32.AND UP0, UPT, UR4, URZ, UPT ;  /* 0x000000ff0400728c */ /* 0x004fc8000bf05070 */
[----:B------:R-:W-:-:S09]  /*01e0*/  UISETP.NE.AND.EX UP0, UPT, UR5, URZ, UPT, UP0 ;  /* 0x000000ff0500728c */ /* 0x000fd2000bf05300 */
[----:B------:R-:W-:Y:S05]  /*01f0*/  BRA.U UP0, `(.L_x_2) ;  /* 0x0000000100287547 */ /* 0x000fea000b800000 */
[----:B------:R-:W2:Y:S02]  /*0200*/  LDCU.64 UR4, c[0x0][0x9a8] ;  /* 0x00013500ff0477ac */ /* 0x000ea40008000a00 */
[----:B--2---:R-:W-:-:S04]  /*0210*/  UISETP.NE.U32.AND UP0, UPT, UR4, URZ, UPT ;  /* 0x000000ff0400728c */ /* 0x004fc8000bf05070 */
[----:B------:R-:W-:-:S09]  /*0220*/  UISETP.NE.AND.EX UP0, UPT, UR5, URZ, UPT, UP0 ;  /* 0x000000ff0500728c */ /* 0x000fd2000bf05300 */
[----:B------:R-:W-:Y:S05]  /*0230*/  BRA.U !UP0, `(.L_x_3) ;  /* 0x0000000108107547 */ /* 0x000fea000b800000 */
[----:B------:R-:W2:Y:S01]  /*0240*/  LDC.64 R38, c[0x0][0x9a8] ;  /* 0x00026a00ff267b82 */ /* 0x000ea20000000a00 */
[----:B------:R-:W2:Y:S02]  /*0250*/  LDCU.64 UR4, c[0x0][0x358] ;  /* 0x00006b00ff0477ac */ /* 0x000ea40008000a00 */
[----:B--2---:R2:W5:Y:S01]  /*0260*/  LDG.E R38, desc[UR4][R38.64] ;  /* 0x0000000426267981 */ /* 0x004562000c1e1900 */
[----:B------:R-:W-:Y:S05]  /*0270*/  BRA `(.L_x_2) ;  /* 0x0000000000087947 */ /* 0x000fea0003800000 */
.L_x_3:
[----:B------:R-:W2:Y:S02]  /*0280*/  LDCU UR4, c[0x0][0x9a0] ;  /* 0x00013400ff0477ac */ /* 0x000ea40008000800 */
[----:B--2---:R-:W-:Y:S02]  /*0290*/  MOV R38, UR4 ;  /* 0x0000000400267c02 */ /* 0x004fe40008000f00 */
.L_x_2:
[----:B------:R-:W-:Y:S01]  /*02a0*/  IMAD.U32 R0, RZ, RZ, UR18 ;  /* 0x00000012ff007e24 */ /* 0x000fe2000f8e00ff */
[----:B------:R-:W-:Y:S04]  /*02b0*/  BSSY.RECONVERGENT B0, `(.L_x_4) ;  /* 0x000000c000007945 */ /* 0x000fe80003800200 */
[C---:B------:R-:W-:Y:S02]  /*02c0*/  ISETP.NE.OR P2, PT, R0.reuse, 0x1, !P1 ;  /* 0x000000010000780c */ /* 0x040fe40004f45670 */
[----:B------:R-:W-:-:S11]  /*02d0*/  ISETP.NE.OR P0, PT, R0, 0x3, !P1 ;  /* 0x000000030000780c */ /* 0x000fd60004f05670 */
[----:B------:R-:W-:Y:S05]  /*02e0*/  @P2 BRA `(.L_x_5) ;  /* 0x0000000000202947 */ /* 0x000fea0003800000 */
[----:B------:R-:W3:Y:S02]  /*02f0*/  LDCU.64 UR4, c[0x0][0x348] ;  /* 0x00006900ff0477ac */ /* 0x000ee40008000a00 */
[----:B---3--:R-:W-:Y:S02]  /*0300*/  UIADD3 UR6, UP1, UPT, UR4, 0x80, URZ ;  /* 0x0000008004067890 */ /* 0x008fe4000ff3e0ff */
[----:B------:R-:W-:Y:S02]  /*0310*/  UIADD3 UR4, UP0, UPT, UR4, 0x200, URZ ;  /* 0x0000020004047890 */ /* 0x000fe4000ff1e0ff */
[----:B------:R-:W-:Y:S02]  /*0320*/  UIADD3.X UR7, UPT, UPT, URZ, UR5, URZ, UP1, !UPT ;  /* 0x00000005ff077290 */ /* 0x000fe40008ffe4ff */
[----:B------:R-:W-:-:S07]  /*0330*/  UIADD3.X UR5, UPT, UPT, URZ, UR5, URZ, UP0, !UPT ;  /* 0x00000005ff057290 */ /* 0x000fce00087fe4ff */
[----:B------:R3:W-:Y:S02]  /*0340*/  UTMACCTL.PF [UR6] ;  /* 0x00000000060079b9 */ /* 0x0007e40008040000 */
[----:B------:R3:W-:Y:S02]  /*0350*/  UTMACCTL.PF [UR4] ;  /* 0x00000000040079b9 */ /* 0x0007e40008040000 */
[----:B---3--:R-:W-:Y:S01]  /*0360*/  NOP ;  /* 0x0000000000007918 */ /* 0x008fe20000000000 */
.L_x_5:
[----:B------:R-:W-:Y:S05]  /*0370*/  BSYNC.RECONVERGENT B0 ;  /* 0x0000000000007941 */ /* 0x000fea0003800200 */
.L_x_4:
[----:B------:R-:W-:Y:S04]  /*0380*/  BSSY.RECONVERGENT B0, `(.L_x_6) ;  /* 0x000000a000007945 */ /* 0x000fe80003800200 */
        /* <DEDUP_REMOVED lines=9> */
.L_x_7:
[----:B------:R-:W-:Y:S05]  /*0420*/  BSYNC.RECONVERGENT B0 ;  /* 0x0000000000007941 */ /* 0x000fea0003800200 */
.L_x_6:
[----:B------:R-:W3:Y:S01]  /*0430*/  LDCU.64 UR4, c[0x0][0x988] ;  /* 0x00013100ff0477ac */ /* 0x000ee20008000a00 */
[----:B------:R-:W-:Y:S02]  /*0440*/  UISETP.EQ.U32.AND UP2, UPT, UR8, URZ, UPT ;  /* 0x000000ff0800728c */ /* 0x000fe4000bf42070 */
[----:B------:R-:W-:Y:S02]  /*0450*/  UPLOP3.LUT UP3, UPT, UPT, UPT, UPT, 0x80, 0x8 ;  /* 0x000000000008789c */ /* 0x000fe40003f6f070 */
[----:B---3--:R-:W-:-:S04]  /*0460*/  UISETP.NE.U32.AND UP0, UPT, UR4, URZ, UPT ;  /* 0x000000ff0400728c */ /* 0x008fc8000bf05070 */
[----:B------:R-:W-:-:S04]  /*0470*/  UISETP.NE.AND.EX UP1, UPT, UR5, URZ, UPT, UP0 ;  /* 0x000000ff0500728c */ /* 0x000fc8000bf25300 */
[----:B------:R-:W-:-:S04]  /*0480*/  UISETP.EQ.OR.EX UP4, UPT, UR9, URZ, !UP1, UP2 ;  /* 0x000000ff0900728c */ /* 0x000fc8000cf82720 */
[----:B------:R-:W-:-:S06]  /*0490*/  UP2UR UR4, UPR, URZ, 0x10 ;  /* 0x00000010ff047883 */ /* 0x000fcc0008000000 */
[----:B------:R-:W-:Y:S01]  /*04a0*/  MOV R94, UR4 ;  /* 0x00000004005e7c02 */ /* 0x000fe20008000f00 */
[----:B------:R-:W-:Y:S06]  /*04b0*/  BRA.U !UP4, `(.L_x_8) ;  /* 0x000000010c207547 */ /* 0x000fec000b800000 */
[----:B------:R-:W-:Y:S01]  /*04c0*/  UISETP.NE.U32.AND UP2, UPT, UR8, URZ, UPT ;  /* 0x000000ff0800728c */ /* 0x000fe2000bf45070 */
[----:B-----5:R-:W-:Y:S01]  /*04d0*/  FSETP.NEU.AND P0, PT, R41, RZ, PT ;  /* 0x000000ff2900720b */ /* 0x020fe20003f0d000 */
[----:B------:R-:W-:Y:S02]  /*04e0*/  USEL UR4, URZ, 0xffffffff, UP1 ;  /* 0xffffffffff047887 */ /* 0x000fe40008800000 */
[----:B------:R-:W-:-:S10]  /*04f0*/  UISETP.NE.AND.EX UP2, UPT, UR9, URZ, UPT, UP2 ;  /* 0x000000ff0900728c */ /* 0x000fd4000bf45320 */
[----:B------:R-:W-:Y:S01]  /*0500*/  VOTEU.ANY UP0, P0 ;  /* 0x0000000000ff7886 */ /* 0x000fe20000000100 */
[----:B------:R-:W-:-:S04]  /*0510*/  @!UP2 USEL UR4, URZ, 0xffffffff, UP0 ;  /* 0xffffffffff04a887 */ /* 0x000fc80008000000 */
[----:B------:R-:W-:-:S04]  /*0520*/  ULOP3.LUT UR4, UR4, 0x1, URZ, 0xc0, !UPT ;  /* 0x0000000104047892 */ /* 0x000fc8000f8ec0ff */
[----:B------:R-:W-:-:S11]  /*0530*/  UISETP.NE.U32.AND UP3, UPT, UR4, 0x1, UPT ;  /* 0x000000010400788c */ /* 0x000fd6000bf65070 */
.L_x_8:
[----:B------:R-:W3:Y:S01]  /*0540*/  SHFL.IDX PT, R0, R88, RZ, 0x1f ;  /* 0x00001fff58007589 */ /* 0x000ee200000e0000 */
[----:B------:R-:W-:Y:S02]  /*0550*/  UISETP.NE.AND UP5, UPT, UR18, 0x2, UPT ;  /* 0x000000021200788c */ /* 0x000fe4000bfa5270 */
[----:B------:R-:W-:Y:S02]  /*0560*/  UISETP.NE.AND UP0, UPT, UR18, 0x2, UPT ;  /* 0x000000021200788c */ /* 0x000fe4000bf05270 */
[----:B------:R-:W-:Y:S02]  /*0570*/  UISETP.NE.OR UP2, UPT, UR31, URZ, UP5 ;  /* 0x000000ff1f00728c */ /* 0x000fe4000af45670 */
[----:B------:R-:W-:-:S04]  /*0580*/  USEL UR38, URZ, 0x1, UP0 ;  /* 0x00000001ff267887 */ /* 0x000fc80008000000 */
[----:B------:R-:W-:Y:S02]  /*0590*/  PLOP3.LUT P3, PT, P1, PT, UP2, 0xae, 0xea ;  /* 0x0000000000ea781c */ /* 0x000fe40000f6f52e */
[----:B---3--:R-:W-:-:S13]  /*05a0*/  ISETP.NE.AND P0, PT, R0, RZ, PT ;  /* 0x000000ff0000720c */ /* 0x008fda0003f05270 */
[----:B------:R-:W-:Y:S05]  /*05b0*/  @P0 BRA `(.L_x_9) ;  /* 0x0000000000d40947 */ /* 0x000fea0003800000 */
[----:B------:R-:W-:Y:S01]  /*05c0*/  ELECT P0, URZ, PT ;  /* 0x0000000000ff782f */ /* 0x000fe20003800000 */
[----:B------:R-:W-:-:S12]  /*05d0*/  BSSY.RECONVERGENT B0, `(.L_x_9) ;  /* 0x0000033000007945 */ /* 0x000fd80003800200 */
[----:B------:R-:W-:Y:S05]  /*05e0*/  @!P0 BRA `(.L_x_10) ;  /* 0x0000000000c48947 */ /* 0x000fea0003800000 */
[----:B------:R-:W3:Y:S01]  /*05f0*/  S2UR UR5, SR_CgaCtaId ;  /* 0x00000000000579c3 */ /* 0x000ee20000008800 */
[----:B------:R-:W-:Y:S01]  /*0600*/  UMOV UR4, 0x400 ;  /* 0x0000040000047882 */ /* 0x000fe20000000000 */
[----:B------:R-:W-:Y:S02]  /*0610*/  UMOV UR6, 0x1 ;  /* 0x0000000100067882 */ /* 0x000fe40000000000 */
[----:B------:R-:W-:-:S04]  /*0620*/  UIADD3 UR6, UPT, UPT, -UR6, 0x100000, URZ ;  /* 0x0010000006067890 */ /* 0x000fc8000fffe1ff */
[----:B------:R-:W-:Y:S02]  /*0630*/  USHF.L.U32 UR7, UR6, 0xb, URZ ;  /* 0x0000000b06077899 */ /* 0x000fe400080006ff */
[----:B------:R-:W-:Y:S02]  /*0640*/  USHF.L.U32 UR6, UR6, 0x1, URZ ;  /* 0x0000000106067899 */ /* 0x000fe400080006ff */
[----:B---3--:R-:W-:Y:S01]  /*0650*/  ULEA UR4, UR5, UR4, 0x18 ;  /* 0x0000000405047291 */ /* 0x008fe2000f8ec0ff */
[----:B------:R-:W3:Y:S11]  /*0660*/  FENCE.VIEW.ASYNC.S ;  /* 0x00000000000073c6 */ /* 0x000ef60000000000 */
[----:B---3--:R3:W4:Y:S01]  /*0670*/  SYNCS.EXCH.64 URZ, [UR4], UR6 ;  /* 0x0000000604ff75b2 */ /* 0x0087220008000100 */
[----:B------:R3:W1:Y:S01]  /*0680*/  SYNCS.EXCH.64 URZ, [UR4+0xa0], UR6 ;  /* 0x0000a00604ff75b2 */ /* 0x0006620008000100 */
        /* <DEDUP_REMOVED lines=37> */
[----:B------:R3:W1:Y:S02]  /*08e0*/  SYNCS.EXCH.64 URZ, [UR4+0x138], UR6 ;  /* 0x0001380604ff75b2 */ /* 0x0006640008000100 */
[----:B---34-:R-:W-:Y:S01]  /*08f0*/  NOP ;  /* 0x0000000000007918 */ /* 0x018fe20000000000 */
.L_x_10:
[----:B------:R-:W-:Y:S05]  /*0900*/  BSYNC.RECONVERGENT B0 ;  /* 0x0000000000007941 */ /* 0x000fea0003800200 */
.L_x_9:
[----:B------:R-:W3:Y:S01]  /*0910*/  SHFL.IDX PT, R0, R88, RZ, 0x1f ;  /* 0x00001fff58007589 */ /* 0x000ee200000e0000 */
[----:B------:R-:W-:Y:S01]  /*0920*/  NOP ;  /* 0x0000000000007918 */ /* 0x000fe20000000000 */
[----:B---3--:R-:W-:-:S13]  /*0930*/  ISETP.NE.AND P0, PT, R0, 0x1, PT ;  /* 0x000000010000780c */ /* 0x008fda0003f05270 */
[----:B------:R-:W-:Y:S05]  /*0940*/  @P0 BRA `(.L_x_11) ;  /* 0x0000000000500947 */ /* 0x000fea0003800000 */
[----:B------:R-:W3:Y:S01]  /*0950*/  S2UR UR5, SR_CgaCtaId ;  /* 0x00000000000579c3 */ /* 0x000ee20000008800 */
[----:B------:R-:W-:Y:S01]  /*0960*/  UMOV UR4, 0x400 ;  /* 0x0000040000047882 */ /* 0x000fe20000000000 */
[----:B------:R-:W-:Y:S01]  /*0970*/  UMOV UR8, 0x20 ;  /* 0x0000002000087882 */ /* 0x000fe20000000000 */
[----:B------:R-:W-:Y:S01]  /*0980*/  UMOV UR6, 0x80 ;  /* 0x0000008000067882 */ /* 0x000fe20000000000 */
[----:B------:R-:W-:-:S04]  /*0990*/  UIADD3 UR8, UPT, UPT, -UR8, 0x100000, URZ ;  /* 0x0010000008087890 */ /* 0x000fc8000fffe1ff */
[----:B------:R-:W-:Y:S02]  /*09a0*/  USHF.L.U32 UR9, UR8, 0xb, URZ ;  /* 0x0000000b08097899 */ /* 0x000fe400080006ff */
[----:B------:R-:W-:Y:S02]  /*09b0*/  USHF.L.U32 UR8, UR8, 0x1, URZ ;  /* 0x0000000108087899 */ /* 0x000fe400080006ff */
[----:B------:R-:W-:-:S04]  /*09c0*/  UIADD3 UR6, UPT, UPT, -UR6, 0x100000, URZ ;  /* 0x0010000006067890 */ /* 0x000fc8000fffe1ff */
[----:B------:R-:W-:Y:S02]  /*09d0*/  USHF.L.U32 UR7, UR6, 0xb, URZ ;  /* 0x0000000b06077899 */ /* 0x000fe400080006ff */
[----:B------:R-:W-:Y:S01]  /*09e0*/  USHF.L.U32 UR6, UR6, 0x1, URZ ;  /* 0x0000000106067899 */ /* 0x000fe200080006ff */
[----:B------:R-:W-:Y:S01]  /*09f0*/  ELECT P0, URZ, PT ;  /* 0x0000000000ff782f */ /* 0x000fe20003800000 */
[----:B---3--:R-:W-:Y:S01]  /*0a00*/  ULEA UR4, UR5, UR4, 0x18 ;  /* 0x0000000405047291 */ /* 0x008fe2000f8ec0ff */
[----:B------:R-:W3:Y:S11]  /*0a10*/  FENCE.VIEW.ASYNC.S ;  /* 0x00000000000073c6 */ /* 0x000ef60000000000 */
[----:B---3--:R3:W4:Y:S01]  /*0a20*/  SYNCS.EXCH.64 URZ, [UR4+0x140], UR8 ;  /* 0x0001400804ff75b2 */ /* 0x0087220008000100 */
[----:B------:R3:W1:Y:S01]  /*0a30*/  SYNCS.EXCH.64 URZ, [UR4+0x158], UR6 ;  /* 0x0001580604ff75b2 */ /* 0x0006620008000100 */
[----:B------:R3:W1:Y:S01]  /*0a40*/  SYNCS.EXCH.64 URZ, [UR4+0x148], UR8 ;  /* 0x0001480804ff75b2 */ /* 0x0006620008000100 */
[----:B------:R3:W1:Y:S01]  /*0a50*/  SYNCS.EXCH.64 URZ, [UR4+0x160], UR6 ;  /* 0x0001600604ff75b2 */ /* 0x0006620008000100 */
[----:B------:R3:W1:Y:S01]  /*0a60*/  SYNCS.EXCH.64 URZ, [UR4+0x150], UR8 ;  /* 0x0001500804ff75b2 */ /* 0x0006620008000100 */
[----:B------:R3:W1:Y:S01]  /*0a70*/  SYNCS.EXCH.64 URZ, [UR4+0x168], UR6 ;  /* 0x0001680604ff75b2 */ /* 0x0006620008000100 */
[----:B------:R-:W-:Y:S01]  /*0a80*/  NOP ;  /* 0x0000000000007918 */ /* 0x000fe20000000000 */
.L_x_11:
[----:B------:R-:W2:Y:S01]  /*0a90*/  SHFL.IDX PT, R0, R88, RZ, 0x1f ;  /* 0x00001fff58007589 */ /* 0x000ea200000e0000 */
[----:B------:R-:W-:Y:S01]  /*0aa0*/  NOP ;  /* 0x0000000000007918 */ /* 0x000fe20000000000 */
[----:B--2---:R-:W-:-:S13]  /*0ab0*/  ISETP.NE.AND P0, PT, R0, 0x3, PT ;  /* 0x000000030000780c */ /* 0x004fda0003f05270 */
[----:B------:R-:W-:Y:S05]  /*0ac0*/  @P0 BRA `(.L_x_12) ;  /* 0x0000000000300947 */ /* 0x000fea0003800000 */
[----:B------:R-:W2:Y:S01]  /*0ad0*/  S2UR UR5, SR_CgaCtaId ;  /* 0x00000000000579c3 */ /* 0x000ea20000008800 */
[----:B---3--:R-:W-:Y:S01]  /*0ae0*/  UMOV UR4, 0x400 ;  /* 0x0000040000047882 */ /* 0x008fe20000000000 */
[----:B------:R-:W-:Y:S01]  /*0af0*/  UMOV UR6, 0x20 ;  /* 0x0000002000067882 */ /* 0x000fe20000000000 */
[----:B------:R-:W-:Y:S01]  /*0b00*/  ELECT P0, URZ, PT ;  /* 0x0000000000ff782f */ /* 0x000fe20003800000 */
[----:B------:R-:W-:-:S04]  /*0b10*/  UIADD3 UR6, UPT, UPT, -UR6, 0x100000, URZ ;  /* 0x0010000006067890 */ /* 0x000fc8000fffe1ff */
[----:B------:R-:W-:Y:S02]  /*0b20*/  USHF.L.U32 UR7, UR6, 0xb, URZ ;  /* 0x0000000b06077899 */ /* 0x000fe400080006ff */
[----:B------:R-:W-:Y:S02]  /*0b30*/  USHF.L.U32 UR6, UR6, 0x1, URZ ;  /* 0x0000000106067899 */ /* 0x000fe400080006ff */
[----:B--2---:R-:W-:Y:S01]  /*0b40*/  ULEA UR4, UR5, UR4, 0x18 ;  /* 0x0000000405047291 */ /* 0x004fe2000f8ec0ff */
[----:B------:R-:W2:Y:S11]  /*0b50*/  FENCE.VIEW.ASYNC.S ;  /* 0x00000000000073c6 */ /* 0x000eb60000000000 */
[----:B--2---:R2:W3:Y:S01]  /*0b60*/  SYNCS.EXCH.64 URZ, [UR4+0x170], UR6 ;  /* 0x0001700604ff75b2 */ /* 0x0044e20008000100 */
[----:B------:R2:W1:Y:S01]  /*0b70*/  SYNCS.EXCH.64 URZ, [UR4+0x178], UR6 ;  /* 0x0001780604ff75b2 */ /* 0x0004620008000100 */
[----:B------:R-:W-:Y:S01]  /*0b80*/  NOP ;  /* 0x0000000000007918 */ /* 0x000fe20000000000 */
.L_x_12:
[----:B------:R-:W4:Y:S01]  /*0b90*/  SHFL.IDX PT, R0, R88, RZ, 0x1f ;  /* 0x00001fff58007589 */ /* 0x000f2200000e0000 */
[----:B------:R-:W-:Y:S01]  /*0ba0*/  NOP ;  /* 0x0000000000007918 */ /* 0x000fe20000000000 */
[----:B----4-:R-:W-:-:S13]  /*0bb0*/  ISETP.NE.AND P0, PT, R0, 0x4, PT ;  /* 0x000000040000780c */ /* 0x010fda0003f05270 */
[----:B------:R-:W-:Y:S05]  /*0bc0*/  @P0 BRA `(.L_x_13) ;  /* 0x0000000000440947 */ /* 0x000fea0003800000 */
[----:B------:R-:W4:Y:S01]  /*0bd0*/  S2UR UR5, SR_CgaCtaId ;  /* 0x00000000000579c3 */ /* 0x000f220000008800 */
[----:B--23--:R-:W-:Y:S01]  /*0be0*/  UMOV UR4, 0x1e0 ;  /* 0x000001e000047882 */ /* 0x00cfe20000000000 */
[----:B------:R-:W-:Y:S01]  /*0bf0*/  UMOV UR6, 0x400 ;  /* 0x0000040000067882 */ /* 0x000fe20000000000 */
[----:B------:R-:W-:Y:S01]  /*0c00*/  USEL UR4, UR4, 0x1a0, UP3 ;  /* 0x000001a004047887 */ /* 0x000fe20009800000 */
[----:B------:R-:W-:Y:S01]  /*0c10*/  UMOV UR8, 0x1 ;  /* 0x0000000100087882 */ /* 0x000fe20000000000 */
[----:B------:R-:W-:Y:S01]  /*0c20*/  ELECT P0, URZ, PT ;  /* 0x0000000000ff782f */ /* 0x000fe20003800000 */
[----:B------:R-:W-:-:S04]  /*0c30*/  UIADD3 UR8, UPT, UPT, -UR8, 0x100000, URZ ;  /* 0x0010000008087890 */ /* 0x000fc8000fffe1ff */
[----:B------:R-:W-:Y:S02]  /*0c40*/  USHF.L.U32 UR9, UR8, 0xb, URZ ;  /* 0x0000000b08097899 */ /* 0x000fe400080006ff */
[----:B------:R-:W-:Y:S02]  /*0c50*/  USHF.L.U32 UR8, UR8, 0x1, URZ ;  /* 0x0000000108087899 */ /* 0x000fe400080006ff */
[----:B----4-:R-:W-:Y:S02]  /*0c60*/  ULEA UR6, UR5, UR6, 0x18 ;  /* 0x0000000605067291 */ /* 0x010fe4000f8ec0ff */
[----:B------:R-:W-:-:S04]  /*0c70*/  UIADD3 UR4, UPT, UPT, -UR4, 0x100000, URZ ;  /* 0x0010000004047890 */ /* 0x000fc8000fffe1ff */
[----:B------:R-:W-:Y:S02]  /*0c80*/  USHF.L.U32 UR5, UR4, 0xb, URZ ;  /* 0x0000000b04057899 */ /* 0x000fe400080006ff */
[----:B------:R-:W-:Y:S01]  /*0c90*/  USHF.L.U32 UR4, UR4, 0x1, URZ ;  /* 0x0000000104047899 */ /* 0x000fe200080006ff */
[----:B------:R-:W2:Y:S03]  /*0ca0*/  FENCE.VIEW.ASYNC.S ;  /* 0x00000000000073c6 */ /* 0x000ea60000000000 */
[----:B--2---:R4:W2:Y:S08]  /*0cb0*/  SYNCS.EXCH.64 URZ, [UR6+0x180], UR8 ;  /* 0x0001800806ff75b2 */ /* 0x0048b00008000100 */
[----:B------:R4:W3:Y:S02]  /*0cc0*/  SYNCS.EXCH.64 URZ, [UR6+0x188], UR4 ;  /* 0x0001880406ff75b2 */ /* 0x0008e40008000100 */
[----:B----4-:R-:W-:Y:S01]  /*0cd0*/  NOP ;  /* 0x0000000000007918 */ /* 0x010fe20000000000 */
.L_x_13:
[----:B------:R-:W4:Y:S01]  /*0ce0*/  SHFL.IDX PT, R0, R88, RZ, 0x1f ;  /* 0x00001fff58007589 */ /* 0x000f2200000e0000 */
[----:B------:R-:W-:Y:S01]  /*0cf0*/  ISETP.NE.OR P1, PT, RZ, UR18, !P1 ;  /* 0x00000012ff007c0c */ /* 0x000fe2000cf25670 */
[----:B------:R-:W-:Y:S01]  /*0d00*/  NOP ;  /* 0x0000000000007918 */ /* 0x000fe20000000000 */
[----:B----4-:R-:W-:-:S13]  /*0d10*/  ISETP.NE.AND P0, PT, R0, 0x5, PT ;  /* 0x000000050000780c */ /* 0x010fda0003f05270 */
[----:B------:R-:W-:Y:S05]  /*0d20*/  @P0 BRA `(.L_x_14) ;  /* 0x0000000000480947 */ /* 0x000fea0003800000 */
[----:B------:R-:W4:Y:S01]  /*0d30*/  S2UR UR5, SR_CgaCtaId ;  /* 0x00000000000579c3 */ /* 0x000f220000008800 */
[----:B--23--:R-:W-:Y:S01]  /*0d40*/  UMOV UR4, 0x400 ;  /* 0x0000040000047882 */ /* 0x00cfe20000000000 */
        /* <DEDUP_REMOVED lines=9> */
[----:B----4-:R-:W-:Y:S01]  /*0de0*/  ULEA UR4, UR5, UR4, 0x18 ;  /* 0x0000000405047291 */ /* 0x010fe2000f8ec0ff */
[----:B------:R-:W2:Y:S11]  /*0df0*/  FENCE.VIEW.ASYNC.S ;  /* 0x00000000000073c6 */ /* 0x000eb60000000000 */
[----:B--2---:R4:W2:Y:S01]  /*0e00*/  SYNCS.EXCH.64 URZ, [UR4+0x190], UR6 ;  /* 0x0001900604ff75b2 */ /* 0x0048a20008000100 */
[----:B------:R4:W3:Y:S01]  /*0e10*/  SYNCS.EXCH.64 URZ, [UR4+0x1a0], UR8 ;  /* 0x0001a00804ff75b2 */ /* 0x0008e20008000100 */
[----:B------:R4:W1:Y:S01]  /*0e20*/  SYNCS.EXCH.64 URZ, [UR4+0x198], UR6 ;  /* 0x0001980604ff75b2 */ /* 0x0008620008000100 */
[----:B------:R4:W1:Y:S02]  /*0e30*/  SYNCS.EXCH.64 URZ, [UR4+0x1a8], UR8 ;  /* 0x0001a80804ff75b2 */ /* 0x0008640008000100 */
[----:B----4-:R-:W-:Y:S01]  /*0e40*/  NOP ;  /* 0x0000000000007918 */ /* 0x010fe20000000000 */
.L_x_14:
[----:B--23--:R-:W2:Y:S01]  /*0e50*/  S2UR UR7, SR_CgaCtaId ;  /* 0x00000000000779c3 */ /* 0x00cea20000008800 */
[----:B------:R-:W-:Y:S01]  /*0e60*/  VOTEU.ALL UP0, P1 ;  /* 0x0000000000ff7886 */ /* 0x000fe20000800000 */
[----:B------:R-:W-:Y:S01]  /*0e70*/  UMOV UR4, 0x20 ;  /* 0x0000002000047882 */ /* 0x000fe20000000000 */
[----:B------:R-:W-:Y:S01]  /*0e80*/  NOP ;  /* 0x0000000000007918 */ /* 0x000fe20000000000 */
[----:B-1----:R-:W-:Y:S01]  /*0e90*/  LOP3.LUT R3, R95, 0x1f, RZ, 0xc0, !PT ;  /* 0x0000001f5f037812 */ /* 0x002fe200078ec0ff */
[----:B------:R-:W-:Y:S01]  /*0ea0*/  UISETP.NE.AND UP4, UPT, UR18, URZ, UPT ;  /* 0x000000ff1200728c */ /* 0x000fe2000bf85270 */
[----:B------:R-:W-:Y:S01]  /*0eb0*/  @!UP0 UMOV UR6, 0x400 ;  /* 0x0000040000068882 */ /* 0x000fe20000000000 */
[----:B------:R-:W-:-:S04]  /*0ec0*/  @!UP0 UIADD3 UR4, UPT, UPT, -UR4, 0x100000, URZ ;  /* 0x0010000004048890 */ /* 0x000fc8000fffe1ff */
[----:B------:R-:W-:Y:S02]  /*0ed0*/  @!UP0 USHF.L.U32 UR5, UR4, 0xb, URZ ;  /* 0x0000000b04058899 */ /* 0x000fe400080006ff */
[----:B------:R-:W-:Y:S02]  /*0ee0*/  @!UP0 USHF.L.U32 UR4, UR4, 0x1, URZ ;  /* 0x0000000104048899 */ /* 0x000fe400080006ff */
[----:B--2---:R-:W-:Y:S01]  /*0ef0*/  @!UP0 ULEA UR6, UR7, UR6, 0x18 ;  /* 0x0000000607068291 */ /* 0x004fe2000f8ec0ff */
[----:B------:R-:W1:Y:S01]  /*0f00*/  LDCU UR7, c[0x0][0x36c] ;  /* 0x00006d80ff0777ac */ /* 0x000e620008000800 */
[----:B------:R-:W-:Y:S01]  /*0f10*/  VOTEU.ALL UP0, P1 ;  /* 0x0000000000ff7886 */ /* 0x000fe20000800000 */
[----:B------:R-:W2:Y:S09]  /*0f20*/  FENCE.VIEW.ASYNC.S ;  /* 0x00000000000073c6 */ /* 0x000eb20000000000 */
[----:B--2---:R2:W3:Y:S01]  /*0f30*/  @!UP0 SYNCS.EXCH.64 URZ, [UR6+0x1b0], UR4 ;  /* 0x0001b00406ff85b2 */ /* 0x0044e20008000100 */
[----:B-1----:R-:W-:-:S09]  /*0f40*/  UISETP.EQ.U32.AND UP6, UPT, UR7, 0x1, UPT ;  /* 0x000000010700788c */ /* 0x002fd2000bfc2070 */
[----:B--2---:R-:W-:Y:S05]  /*0f50*/  BRA.U !UP6, `(.L_x_15) ;  /* 0x000000010e087547 */ /* 0x004fea000b800000 */
[----:B---3--:R-:W-:Y:S01]  /*0f60*/  UCGABAR_ARV ;  /* 0x00000000000079c7 */ /* 0x008fe20008000000 */
[----:B------:R-:W-:Y:S05]  /*0f70*/  BRA `(.L_x_16) ;  /* 0x0000000000047947 */ /* 0x000fea0003800000 */
.L_x_15:
[----:B---3--:R-:W-:Y:S01]  /*0f80*/  NOP ;  /* 0x0000000000007918 */ /* 0x008fe20000000000 */
.L_x_16:
[----:B------:R-:W1:Y:S01]  /*0f90*/  S2UR UR20, SR_CTAID.X ;  /* 0x00000000001479c3 */ /* 0x000e620000002500 */
[----:B------:R-:W-:-:S05]  /*0fa0*/  CS2R.32 R93, SR_CgaSize ;  /* 0x00000000005d7805 */ /* 0x000fca0000008a00 */
[----:B------:R-:W-:-:S05]  /*0fb0*/  IMAD R93, R93, -0xa0, RZ ;  /* 0xffffff605d5d7824 */ /* 0x000fca00078e02ff */
[----:B------:R-:W-:-:S14]  /*0fc0*/  R2UR UR5, R93 ;  /* 0x000000005d0572ca */ /* 0x000fdc00000e0000 */
[----:B------:R-:W2:Y:S01]  /*0fd0*/  LDCU UR5, c[0x0][UR5+0x2b0] ;  /* 0x00005600050577ac */ /* 0x000ea20008000800 */
[----:B------:R-:W-:-:S05]  /*0fe0*/  CS2R.32 R93, SR_CgaSize ;  /* 0x00000000005d7805 */ /* 0x000fca0000008a00 */
[----:B------:R-:W-:-:S05]  /*0ff0*/  IMAD R93, R93, -0xa0, RZ ;  /* 0xffffff605d5d7824 */ /* 0x000fca00078e02ff */
[----:B------:R-:W-:-:S14]  /*1000*/  R2UR UR4, R93 ;  /* 0x000000005d0472ca */ /* 0x000fdc00000e0000 */
[----:B------:R-:W3:Y:S01]  /*1010*/  LDCU UR4, c[0x0][UR4+0x2b4] ;  /* 0x00005680040477ac */ /* 0x000ee20008000800 */
[----:B------:R-:W4:Y:S01]  /*1020*/  S2UR UR23, SR_CTAID.Y ;  /* 0x00000000001779c3 */ /* 0x000f220000002600 */
[----:B------:R-:W-:-:S05]  /*1030*/  CS2R.32 R93, SR_CgaSize ;  /* 0x00000000005d7805 */ /* 0x000fca0000008a00 */
[----:B------:R-:W-:-:S05]  /*1040*/  IMAD R93, R93, -0xa0, RZ ;  /* 0xffffff605d5d7824 */ /* 0x000fca00078e02ff */
[----:B------:R-:W-:-:S14]  /*1050*/  R2UR UR7, R93 ;  /* 0x000000005d0772ca */ /* 0x000fdc00000e0000 */
[----:B------:R-:W3:Y:S01]  /*1060*/  LDCU UR7, c[0x0][UR7+0x2a0] ;  /* 0x00005400070777ac */ /* 0x000ee20008000800 */
[----:B------:R-:W-:-:S05]  /*1070*/  CS2R.32 R93, SR_CgaSize ;  /* 0x00000000005d7805 */ /* 0x000fca0000008a00 */
[----:B------:R-:W-:-:S05]  /*1080*/  IMAD R93, R93, -0xa0, RZ ;  /* 0xffffff605d5d7824 */ /* 0x000fca00078e02ff */
[----:B------:R-:W-:-:S14]  /*1090*/  R2UR UR8, R93 ;  /* 0x000000005d0872ca */ /* 0x000fdc00000e0000 */
[----:B------:R-:W3:Y:S01]  /*10a0*/  LDCU UR8, c[0x0][UR8+0x2a4] ;  /* 0x00005480080877ac */ /* 0x000ee20008000800 */
[----:B------:R-:W3:Y:S01]  /*10b0*/  LDCU UR19, c[0x0][0xc24] ;  /* 0x00018480ff1377ac */ /* 0x000ee20008000800 */
[----:B------:R-:W3:Y:S01]  /*10c0*/  LDCU UR39, c[0x0][0xc24] ;  /* 0x00018480ff2777ac */ /* 0x000ee20008000800 */
[----:B-1----:R-:W-:Y:S01]  /*10d0*/  I2FP.F32.U32 R2, UR20 ;  /* 0x0000001400027c45 */ /* 0x002fe20008201000 */
[----:B------:R-:W1:Y:S04]  /*10e0*/  LDCU UR24, c[0x0][0xc30] ;  /* 0x00018600ff1877ac */ /* 0x000e680008000800 */
[----:B--2---:R-:W-:Y:S01]  /*10f0*/  FMUL R2, R2, UR5 ;  /* 0x0000000502027c20 */ /* 0x004fe20008400000 */
[----:B----4-:R-:W-:-:S05]  /*1100*/  I2FP.F32.U32 R0, UR23 ;  /* 0x0000001700007c45 */ /* 0x010fca0008201000 */
[----:B------:R-:W2:Y:S01]  /*1110*/  F2I.U32.TRUNC.NTZ R2, R2 ;  /* 0x0000000200027305 */ /* 0x000ea2000020f000 */
[----:B---3--:R-:W-:-:S07]  /*1120*/  FMUL R0, R0, UR4 ;  /* 0x0000000400007c20 */ /* 0x008fce0008400000 */
[----:B------:R-:W3:Y:S01]  /*1130*/  F2I.U32.TRUNC.NTZ R0, R0 ;  /* 0x0000000000007305 */ /* 0x000ee2000020f000 */
[----:B--2---:R-:W-:Y:S02]  /*1140*/  R2UR UR4, R2 ;  /* 0x00000000020472ca */ /* 0x004fe400000e0000 */
[----:B------:R-:W-:Y:S02]  /*1150*/  PRMT R2, RZ, 0x7610, R2 ;  /* 0x00007610ff027816 */ /* 0x000fe40000000002 */
[----:B---3--:R-:W-:Y:S02]  /*1160*/  R2UR UR6, R0 ;  /* 0x00000000000672ca */ /* 0x008fe400000e0000 */
[----:B------:R-:W-:-:S07]  /*1170*/  PRMT R0, RZ, 0x7610, R0 ;  /* 0x00007610ff007816 */ /* 0x000fce0000000000 */
[----:B------:R-:W-:-:S04]  /*1180*/  UIADD3 UR5, UPT, UPT, -UR4, URZ, URZ ;  /* 0x000000ff04057290 */ /* 0x000fc8000fffe1ff */
[----:B------:R-:W-:Y:S02]  /*1190*/  UIMAD UR5, UR7, UR5, UR20 ;  /* 0x00000005070572a4 */ /* 0x000fe4000f8e0214 */
[----:B------:R-:W-:-:S04]  /*11a0*/  UIADD3 UR4, UPT, UPT, -UR6, URZ, URZ ;  /* 0x000000ff06047290 */ /* 0x000fc8000fffe1ff */
[----:B------:R-:W-:Y:S01]  /*11b0*/  IMAD.U32 R93, RZ, RZ, UR5 ;  /* 0x00000005ff5d7e24 */ /* 0x000fe2000f8e00ff */
[----:B------:R-:W-:-:S06]  /*11c0*/  UIMAD UR4, UR8, UR4, UR23 ;  /* 0x00000004080472a4 */ /* 0x000fcc000f8e0217 */
[----:B------:R-:W-:Y:S01]  /*11d0*/  IMAD.U32 R92, RZ, RZ, UR4 ;  /* 0x00000004ff5c7e24 */ /* 0x000fe2000f8e00ff */
[----:B-1----:R-:W-:Y:S06]  /*11e0*/  BRA.U UP4, `(.L_x_17) ;  /* 0x0000000104307547 */ /* 0x002fec000b800000 */
[----:B------:R-:W-:Y:S01]  /*11f0*/  R2UR UR5, R92 ;  /* 0x000000005c0572ca */ /* 0x000fe200000e0000 */
[----:B------:R-:W-:Y:S01]  /*1200*/  UMOV UR7, 0x3 ;  /* 0x0000000300077882 */ /* 0x000fe20000000000 */
[----:B------:R-:W-:-:S11]  /*1210*/  R2UR UR4, R93 ;  /* 0x000000005d0472ca */ /* 0x000fd600000e0000 */
[----:B------:R-:W-:-:S04]  /*1220*/  UISETP.NE.AND UP0, UPT, UR5, URZ, UPT ;  /* 0x000000ff0500728c */ /* 0x000fc8000bf05270 */
[----:B------:R-:W-:Y:S02]  /*1230*/  UISETP.LT.U32.OR UP0, UPT, UR4, 0x2, !UP0 ;  /* 0x000000020400788c */ /* 0x000fe4000c701470 */
[----:B------:R-:W-:Y:S02]  /*1240*/  ULOP3.LUT UR4, UR4, 0xfffffffe, URZ, 0xc0, !UPT ;  /* 0xfffffffe04047892 */ /* 0x000fe4000f8ec0ff */
[----:B------:R-:W-:Y:S02]  /*1250*/  USEL UR6, URZ, 0x1, !UP0 ;  /* 0x00000001ff067887 */ /* 0x000fe4000c000000 */
[----:B------:R-:W-:Y:S02]  /*1260*/  USEL UR5, URZ, 0x2, !UP0 ;  /* 0x00000002ff057887 */ /* 0x000fe4000c000000 */
[----:B------:R-:W-:Y:S02]  /*1270*/  USHF.L.U32 UR4, UR7, UR4, URZ ;  /* 0x0000000407047299 */ /* 0x000fe400080006ff */
[----:B------:R-:W-:-:S04]  /*1280*/  UIADD3 UR5, UPT, UPT, UR6, UR5, URZ ;  /* 0x0000000506057290 */ /* 0x000fc8000fffe0ff */
[----:B------:R-:W-:Y:S02]  /*1290*/  IMAD.U32 R0, RZ, RZ, UR4 ;  /* 0x00000004ff007e24 */ /* 0x000fe4000f8e00ff */
[----:B------:R-:W-:-:S07]  /*12a0*/  IMAD.U32 R2, RZ, RZ, UR5 ;  /* 0x00000005ff027e24 */ /* 0x000fce000f8e00ff */
.L_x_17:
[----:B------:R-:W1:Y:S01]  /*12b0*/  S2UR UR54, SR_CTAID.Z ;  /* 0x00000000003679c3 */ /* 0x000e620000002700 */
[----:B------:R-:W-:Y:S01]  /*12c0*/  UISETP.GE.AND UP0, UPT, UR19, 0x1, UPT ;  /* 0x000000011300788c */ /* 0x000fe2000bf06270 */
[----:B------:R-:W-:-:S08]  /*12d0*/  UMOV UR53, UR20 ;  /* 0x0000001400357c82 */ /* 0x000fd00008000000 */
[----:B------:R-:W-:Y:S05]  /*12e0*/  BRA.U !UP0, `(.L_x_18) ;  /* 0x0000000108d47547 */ /* 0x000fea000b800000 */
[----:B------:R-:W2:Y:S01]  /*12f0*/  LDCU.128 UR12, c[0x0][0xc10] ;  /* 0x00018200ff0c77ac */ /* 0x000ea20008000c00 */
[----:B------:R-:W3:Y:S01]  /*1300*/  LDCU UR21, c[0x0][0xc0c] ;  /* 0x00018180ff1577ac */ /* 0x000ee20008000800 */
[----:B------:R-:W4:Y:S01]  /*1310*/  LDCU UR6, c[0x0][0x370] ;  /* 0x00006e00ff0677ac */ /* 0x000f220008000800 */
[----:B------:R-:W1:Y:S01]  /*1320*/  LDCU UR7, c[0x0][0x374] ;  /* 0x00006e80ff0777ac */ /* 0x000e620008000800 */
[----:B------:R-:W1:Y:S01]  /*1330*/  LDCU UR22, c[0x0][0xc20] ;  /* 0x00018400ff1677ac */ /* 0x000e620008000800 */
[----:B--2---:R-:W-:Y:S02]  /*1340*/  UIMAD.WIDE.U32 UR4, UR20, UR12, URZ ;  /* 0x0000000c140472a5 */ /* 0x004fe4000f8e00ff */
[----:B---3--:R-:W-:Y:S01]  /*1350*/  UISETP.NE.AND UP0, UPT, UR21, 0x1, UPT ;  /* 0x000000011500788c */ /* 0x008fe2000bf05270 */
[----:B------:R-:W2:Y:S01]  /*1360*/  LDCU.64 UR8, c[0x0][0xc28] ;  /* 0x00018500ff0877ac */ /* 0x000ea20008000a00 */
[----:B----4-:R-:W-:-:S03]  /*1370*/  UIMAD.WIDE.U32 UR10, UR6, UR12, URZ ;  /* 0x0000000c060a72a5 */ /* 0x010fc6000f8e00ff */
[----:B------:R-:W-:Y:S01]  /*1380*/  UMOV UR4, UR5 ;  /* 0x0000000500047c82 */ /* 0x000fe20008000000 */
[----:B------:R-:W-:Y:S02]  /*1390*/  UISETP.NE.AND UP2, UPT, UR19, 0x1, UPT ;  /* 0x000000011300788c */ /* 0x000fe4000bf45270 */
[----:B------:R-:W-:Y:S01]  /*13a0*/  USHF.R.U32.HI UR4, URZ, UR13, UR4 ;  /* 0x0000000dff047299 */ /* 0x000fe20008011604 */
[----:B------:R-:W-:Y:S01]  /*13b0*/  UMOV UR10, UR11 ;  /* 0x0000000b000a7c82 */ /* 0x000fe20008000000 */
[----:B------:R-:W-:Y:S02]  /*13c0*/  UIMAD.WIDE.U32 UR16, UR23, UR15, URZ ;  /* 0x0000000f171072a5 */ /* 0x000fe4000f8e00ff */
[----:B------:R-:W-:Y:S02]  /*13d0*/  USEL UR5, UR20, UR4, !UP0 ;  /* 0x0000000414057287 */ /* 0x000fe4000c000000 */
[----:B------:R-:W-:Y:S02]  /*13e0*/  @UP0 USHF.R.U32.HI UR6, URZ, UR13, UR10 ;  /* 0x0000000dff060299 */ /* 0x000fe4000801160a */
[----:B------:R-:W-:-:S02]  /*13f0*/  UISETP.NE.AND UP0, UPT, UR14, 0x1, UPT ;  /* 0x000000010e00788c */ /* 0x000fc4000bf05270 */
[----:B-1----:R-:W-:Y:S02]  /*1400*/  UIMAD.WIDE.U32 UR10, UR7, UR15, URZ ;  /* 0x0000000f070a72a5 */ /* 0x002fe4000f8e00ff */
[----:B--2---:R-:W-:Y:S01]  /*1410*/  UIMAD.WIDE.U32 UR12, UR6, UR8, URZ ;  /* 0x00000008060c72a5 */ /* 0x004fe2000f8e00ff */
[----:B------:R-:W-:Y:S01]  /*1420*/  UMOV UR4, UR17 ;  /* 0x0000001100047c82 */ /* 0x000fe20008000000 */
[----:B------:R-:W-:-:S03]  /*1430*/  UIADD3 UR53, UPT, UPT, -UR5, URZ, URZ ;  /* 0x000000ff05357290 */ /* 0x000fc6000fffe1ff */
[----:B------:R-:W-:Y:S01]  /*1440*/  UMOV UR10, UR11 ;  /* 0x0000000b000a7c82 */ /* 0x000fe20008000000 */
[----:B------:R-:W-:Y:S02]  /*1450*/  USHF.R.U32.HI UR4, URZ, UR22, UR4 ;  /* 0x00000016ff047299 */ /* 0x000fe40008011604 */
[----:B------:R-:W-:Y:S01]  /*1460*/  @UP0 USHF.R.U32.HI UR7, URZ, UR22, UR10 ;  /* 0x00000016ff070299 */ /* 0x000fe2000801160a */
[----:B------:R-:W-:Y:S01]  /*1470*/  UMOV UR12, UR13 ;  /* 0x0000000d000c7c82 */ /* 0x000fe20008000000 */
[----:B------:R-:W-:Y:S02]  /*1480*/  USEL UR4, UR23, UR4, !UP0 ;  /* 0x0000000417047287 */ /* 0x000fe4000c000000 */
[----:B------:R-:W-:Y:S02]  /*1490*/  UIMAD.WIDE.U32 UR10, UR7, UR8, URZ ;  /* 0x00000008070a72a5 */ /* 0x000fe4000f8e00ff */
[----:B------:R-:W-:Y:S02]  /*14a0*/  @UP2 USHF.R.U32.HI UR6, URZ, UR9, UR12 ;  /* 0x00000009ff062299 */ /* 0x000fe4000801160c */
[----:B------:R-:W-:-:S02]  /*14b0*/  UIMAD.WIDE.U32 UR12, UR4, UR8, URZ ;  /* 0x00000008040c72a5 */ /* 0x000fc4000f8e00ff */
[----:B------:R-:W-:Y:S01]  /*14c0*/  UIMAD UR53, UR21, UR53, UR20 ;  /* 0x00000035153572a4 */ /* 0x000fe2000f8e0214 */
[----:B------:R-:W-:Y:S02]  /*14d0*/  UMOV UR10, UR11 ;  /* 0x0000000b000a7c82 */ /* 0x000fe40008000000 */
[----:B------:R-:W-:Y:S02]  /*14e0*/  @UP2 USHF.R.U32.HI UR7, URZ, UR9, UR10 ;  /* 0x00000009ff072299 */ /* 0x000fe4000801160a */
[----:B------:R-:W-:Y:S02]  /*14f0*/  UIMAD UR10, UR6, UR19, URZ ;  /* 0x00000013060a72a4 */ /* 0x000fe4000f8e02ff */
[----:B------:R-:W-:-:S04]  /*1500*/  UIMAD UR7, UR7, UR19, URZ ;  /* 0x00000013070772a4 */ /* 0x000fc8000f8e02ff */
[----:B------:R-:W-:-:S03]  /*1510*/  UISETP.GE.AND UP0, UPT, UR4, UR7, UPT ;  /* 0x000000070400728c */ /* 0x000fc6000bf06270 */
[----:B------:R-:W-:Y:S01]  /*1520*/  UMOV UR7, UR13 ;  /* 0x0000000d00077c82 */ /* 0x000fe20008000000 */
[----:B------:R-:W-:Y:S02]  /*1530*/  UISETP.GE.OR UP0, UPT, UR5, UR10, UP0 ;  /* 0x0000000a0500728c */ /* 0x000fe40008706670 */
[----:B------:R-:W-:Y:S02]  /*1540*/  UIMAD.WIDE.U32 UR10, UR5, UR8, URZ ;  /* 0x00000008050a72a5 */ /* 0x000fe4000f8e00ff */
[----:B------:R-:W-:Y:S02]  /*1550*/  USHF.R.U32.HI UR7, URZ, UR9, UR7 ;  /* 0x00000009ff077299 */ /* 0x000fe40008011607 */
[----:B------:R-:W-:Y:S02]  /*1560*/  UIADD3 UR10, UPT, UPT, -UR4, URZ, URZ ;  /* 0x000000ff040a7290 */ /* 0x000fe4000fffe1ff */
[----:B------:R-:W-:Y:S02]  /*1570*/  USEL UR7, UR4, UR7, !UP2 ;  /* 0x0000000704077287 */ /* 0x000fe4000d000000 */
[----:B------:R-:W-:Y:S01]  /*1580*/  UIMAD UR10, UR14, UR10, UR23 ;  /* 0x0000000a0e0a72a4 */ /* 0x000fe2000f8e0217 */
[----:B------:R-:W-:-:S02]  /*1590*/  @!UP0 UMOV UR8, UR11 ;  /* 0x0000000b00088c82 */ /* 0x000fc40008000000 */
[----:B------:R-:W-:Y:S02]  /*15a0*/  @!UP0 USHF.R.U32.HI UR8, URZ, UR9, UR8 ;  /* 0x00000009ff088299 */ /* 0x000fe40008011608 */
[----:B------:R-:W-:Y:S02]  /*15b0*/  UIADD3 UR9, UPT, UPT, -UR7, URZ, URZ ;  /* 0x000000ff07097290 */ /* 0x000fe4000fffe1ff */
[----:B------:R-:W-:Y:S02]  /*15c0*/  @!UP0 USEL UR8, UR5, UR8, !UP2 ;  /* 0x0000000805088287 */ /* 0x000fe4000d000000 */
[----:B------:R-:W-:Y:S02]  /*15d0*/  UIMAD UR9, UR19, UR9, UR4 ;  /* 0x00000009130972a4 */ /* 0x000fe4000f8e0204 */
[----:B------:R-:W-:Y:S02]  /*15e0*/  @!UP0 UIADD3 UR7, UPT, UPT, UR7, -UR8, URZ ;  /* 0x8000000807078290 */ /* 0x000fe4000fffe0ff */
[----:B------:R-:W-:-:S02]  /*15f0*/  @!UP0 UIMAD UR6, UR9, UR6, UR8 ;  /* 0x00000006090682a4 */ /* 0x000fc4000f8e0208 */
[----:B------:R-:W-:-:S04]  /*1600*/  @!UP0 UIMAD UR4, UR7, UR19, UR5 ;  /* 0x00000013070482a4 */ /* 0x000fc8000f8e0205 */
[----:B------:R-:W-:Y:S01]  /*1610*/  UIMAD UR23, UR4, UR14, UR10 ;  /* 0x0000000e041772a4 */ /* 0x000fe2000f8e020a */
[----:B------:R-:W-:Y:S02]  /*1620*/  @!UP0 UMOV UR5, UR6 ;  /* 0x0000000600058c82 */ /* 0x000fe40008000000 */
[----:B------:R-:W-:-:S12]  /*1630*/  UIMAD UR53, UR5, UR21, UR53 ;  /* 0x00000015053572a4 */ /* 0x000fd8000f8e0235 */
.L_x_18:
[----:B------:R-:W-:-:S09]  /*1640*/  UISETP.NE.AND UP0, UPT, UR24, 0x1, UPT ;  /* 0x000000011800788c */ /* 0x000fd2000bf05270 */
[----:B------:R-:W-:Y:S05]  /*1650*/  BRA.U UP0, `(.L_x_19) ;  /* 0x0000000100407547 */ /* 0x000fea000b800000 */
[----:B------:R-:W2:Y:S01]  /*1660*/  LDCU.128 UR8, c[0x0][0xc10] ;  /* 0x00018200ff0877ac */ /* 0x000ea20008000c00 */
[----:B------:R-:W3:Y:S01]  /*1670*/  LDCU UR12, c[0x0][0xc0c] ;  /* 0x00018180ff0c77ac */ /* 0x000ee20008000800 */
[----:B------:R-:W4:Y:S01]  /*1680*/  LDCU UR13, c[0x0][0xc20] ;  /* 0x00018400ff0d77ac */ /* 0x000f220008000800 */
[----:B--2---:R-:W-:Y:S02]  /*1690*/  UIMAD.WIDE.U32 UR4, UR53, UR8, URZ ;  /* 0x00000008350472a5 */ /* 0x004fe4000f8e00ff */
[----:B------:R-:W-:Y:S02]  /*16a0*/  UIMAD.WIDE.U32 UR6, UR23, UR11, URZ ;  /* 0x0000000b170672a5 */ /* 0x000fe4000f8e00ff */
[----:B---3--:R-:W-:Y:S02]  /*16b0*/  UISETP.NE.AND UP0, UPT, UR12, 0x1, UPT ;  /* 0x000000010c00788c */ /* 0x008fe4000bf05270 */
[----:B------:R-:W-:-:S03]  /*16c0*/  USHF.R.U32.HI UR5, URZ, UR9, UR5 ;  /* 0x00000009ff057299 */ /* 0x000fc60008011605 */
[----:B------:R-:W-:Y:S01]  /*16d0*/  UMOV UR4, UR7 ;  /* 0x0000000700047c82 */ /* 0x000fe20008000000 */
[----:B------:R-:W-:Y:S02]  /*16e0*/  USEL UR5, UR53, UR5, !UP0 ;  /* 0x0000000535057287 */ /* 0x000fe4000c000000 */
[----:B------:R-:W-:Y:S02]  /*16f0*/  UISETP.NE.AND UP0, UPT, UR10, 0x1, UPT ;  /* 0x000000010a00788c */ /* 0x000fe4000bf05270 */
[----:B----4-:R-:W-:-:S04]  /*1700*/  USHF.R.U32.HI UR4, URZ, UR13, UR4 ;  /* 0x0000000dff047299 */ /* 0x010fc80008011604 */
[----:B------:R-:W-:-:S04]  /*1710*/  USEL UR4, UR23, UR4, !UP0 ;  /* 0x0000000417047287 */ /* 0x000fc8000c000000 */
[----:B------:R-:W-:Y:S02]  /*1720*/  UIADD3 UR6, UPT, UPT, -UR4, UR5, URZ ;  /* 0x0000000504067290 */ /* 0x000fe4000fffe1ff */
[----:B------:R-:W-:Y:S02]  /*1730*/  UIADD3 UR4, UPT, UPT, UR4, -UR5, URZ ;  /* 0x8000000504047290 */ /* 0x000fe4000fffe0ff */
[----:B------:R-:W-:Y:S02]  /*1740*/  UIMAD UR23, UR6, UR10, UR23 ;  /* 0x0000000a061772a4 */ /* 0x000fe4000f8e0217 */
[----:B------:R-:W-:-:S12]  /*1750*/  UIMAD UR53, UR4, UR12, UR53 ;  /* 0x0000000c043572a4 */ /* 0x000fd8000f8e0235 */
.L_x_19:
[----:B------:R-:W-:Y:S05]  /*1760*/  BRA.U !UP6, `(.L_x_20) ;  /* 0x000000010e0c7547 */ /* 0x000fea000b800000 */
[----:B------:R-:W-:Y:S01]  /*1770*/  UCGABAR_WAIT ;  /* 0x0000000000007dc7 */ /* 0x000fe20008000000 */
[----:B------:R-:W-:Y:S01]  /*1780*/  CCTL.IVALL ;  /* 0x00000000ff00798f */ /* 0x000fe20002000000 */
[----:B------:R-:W-:Y:S05]  /*1790*/  BRA `(.L_x_21) ;  /* 0x0000000000047947 */ /* 0x000fea0003800000 */
.L_x_20:
[----:B------:R-:W-:Y:S06]  /*17a0*/  BAR.SYNC.DEFER_BLOCKING 0x0 ;  /* 0x0000000000007b1d */ /* 0x000fec0000010000 */
.L_x_21:
[----:B------:R-:W-:Y:S05]  /*17b0*/  BRA.U UP5, `(.L_x_22) ;  /* 0x0000002505007547 */ /* 0x000fea000b800000 */
[----:B------:R-:W2:Y:S01]  /*17c0*/  LDCU UR5, c[0x0][0x388] ;  /* 0x00007100ff0577ac */ /* 0x000ea20008000800 */
[----:B------:R-:W-:Y:S01]  /*17d0*/  PLOP3.LUT P1, PT, PT, PT, UP3, 0x80, 0x8 ;  /* 0x000000000008781c */ /* 0x000fe20003f2f038 */
[----:B------:R-:W-:Y:S01]  /*17e0*/  IMAD.MOV.U32 R2, RZ, RZ, RZ ;  /* 0x000000ffff027224 */ /* 0x000fe200078e00ff */
[----:B------:R-:W-:Y:S01]  /*17f0*/  ISETP.EQ.OR P2, PT, R3, RZ, P3 ;  /* 0x000000ff0300720c */ /* 0x000fe20001f42670 */
[----:B------:R-:W3:Y:S01]  /*1800*/  LDCU UR8, c[0x0][0x38c] ;  /* 0x00007180ff0877ac */ /* 0x000ee20008000800 */
[----:B------:R-:W-:Y:S01]  /*1810*/  PLOP3.LUT P1, PT, P1, PT, PT, 0x8, 0x80 ;  /* 0x000000000080781c */ /* 0x000fe20000f2e170 */
[----:B------:R-:W4:Y:S01]  /*1820*/  LDCU.64 UR6, c[0x0][0x390] ;  /* 0x00007200ff0677ac */ /* 0x000f220008000a00 */
[----:B------:R-:W-:Y:S01]  /*1830*/  UISETP.NE.AND UP1, UPT, UR18, URZ, UPT ;  /* 0x000000ff1200728c */ /* 0x000fe2000bf25270 */
[----:B-1----:R-:W1:Y:S01]  /*1840*/  LDCU UR54, c[0x0][0x370] ;  /* 0x00006e00ff3677ac */ /* 0x002e620008000800 */
[----:B--2---:R-:W-:Y:S01]  /*1850*/  UIADD3 UR5, UPT, UPT, UR5, 0x1f, URZ ;  /* 0x0000001f05057890 */ /* 0x004fe2000fffe0ff */
[----:B------:R-:W2:Y:S03]  /*1860*/  LDCU.64 UR46, c[0x0][0x348] ;  /* 0x00006900ff2e77ac */ /* 0x000ea60008000a00 */
[----:B------:R-:W-:-:S02]  /*1870*/  USHF.R.S32.HI UR4, URZ, 0x1f, UR5 ;  /* 0x0000001fff047899 */ /* 0x000fc40008011405 */
[----:B------:R-:W-:Y:S02]  /*1880*/  USHF.L.U32 UR58, UR20, 0x7, URZ ;  /* 0x00000007143a7899 */ /* 0x000fe400080006ff */
[----:B------:R-:W-:Y:S02]  /*1890*/  ULEA.HI UR4, UR4, UR5, URZ, 0x5 ;  /* 0x0000000504047291 */ /* 0x000fe4000f8f28ff */
[----:B------:R-:W-:Y:S02]  /*18a0*/  USHF.L.U32 UR5, UR20, 0x5, URZ ;  /* 0x0000000514057899 */ /* 0x000fe400080006ff */
[----:B------:R-:W-:Y:S02]  /*18b0*/  USHF.R.S32.HI UR4, URZ, 0x5, UR4 ;  /* 0x00000005ff047899 */ /* 0x000fe40008011404 */
[----:B------:R-:W-:Y:S02]  /*18c0*/  ULOP3.LUT UR57, UR5, 0x20, URZ, 0xc0, !UPT ;  /* 0x0000002005397892 */ /* 0x000fe4000f8ec0ff */
[----:B---3--:R-:W-:Y:S01]  /*18d0*/  UIMAD UR4, UR4, UR8, URZ ;  /* 0x00000008040472a4 */ /* 0x008fe2000f8e02ff */
[----:B------:R-:W3:Y:S03]  /*18e0*/  LDCU UR52, c[0x0][0x374] ;  /* 0x00006e80ff3477ac */ /* 0x000ee60008000800 */
[----:B----4-:R-:W-:-:S02]  /*18f0*/  UIMAD UR4, UR4, UR6, URZ ;  /* 0x00000006040472a4 */ /* 0x010fc4000f8e02ff */
[----:B------:R-:W-:Y:S02]  /*1900*/  USEL UR38, UR38, 0x2, UP1 ;  /* 0x0000000226267887 */ /* 0x000fe40008800000 */
[----:B------:R-:W-:Y:S01]  /*1910*/  UIMAD UR55, UR4, UR7, URZ ;  /* 0x00000007043772a4 */ /* 0x000fe2000f8e02ff */
[----:B------:R-:W-:Y:S01]  /*1920*/  UMOV UR27, 0x1 ;  /* 0x00000001001b7882 */ /* 0x000fe20000000000 */
[----:B------:R-:W-:Y:S02]  /*1930*/  UMOV UR31, URZ ;  /* 0x000000ff001f7c82 */ /* 0x000fe40008000000 */
[----:B------:R-:W-:Y:S02]  /*1940*/  UISETP.NE.AND UP2, UPT, UR55, URZ, UPT ;  /* 0x000000ff3700728c */ /* 0x000fe4000bf45270 */
[----:B------:R-:W-:Y:S01]  /*1950*/  UISETP.LT.U32.AND UP0, UPT, UR55, 0x14, UPT ;  /* 0x000000143700788c */ /* 0x000fe2000bf01070 */
[----:B------:R-:W-:Y:S01]  /*1960*/  UMOV UR36, URZ ;  /* 0x000000ff00247c82 */ /* 0x000fe20008000000 */
[----:B------:R-:W-:-:S02]  /*1970*/  UMOV UR42, URZ ;  /* 0x000000ff002a7c82 */ /* 0x000fc40008000000 */
[----:B------:R-:W-:-:S04]  /*1980*/  USEL UR4, UR55, 0x14, UP0 ;  /* 0x0000001437047887 */ /* 0x000fc80008000000 */
[----:B------:R-:W-:Y:S02]  /*1990*/  UIADD3 UR5, UPT, UPT, UR4, -0x1, URZ ;  /* 0xffffffff04057890 */ /* 0x000fe4000fffe0ff */
[----:B------:R-:W-:Y:S02]  /*19a0*/  @!UP2 UIADD3 UR5, UPT, UPT, UR4, URZ, URZ ;  /* 0x000000ff0405a290 */ /* 0x000fe4000fffe0ff */
[----:B------:R-:W-:Y:S02]  /*19b0*/  UIADD3 UR51, UPT, UPT, UR55, -UR4, URZ ;  /* 0x8000000437337290 */ /* 0x000fe4000fffe0ff */
[----:B-123--:R-:W-:-:S12]  /*19c0*/  UIADD3 UR56, UPT, UPT, UR5, 0x1, URZ ;  /* 0x0000000105387890 */ /* 0x00efd8000fffe0ff */
.L_x_40:
[----:B------:R-:W1:Y:S01]  /*19d0*/  S2UR UR30, SR_CgaCtaId ;  /* 0x00000000001e79c3 */ /* 0x000e620000008800 */
[----:B------:R-:W-:Y:S01]  /*19e0*/  UMOV UR4, 0x400 ;  /* 0x0000040000047882 */ /* 0x000fe20000000000 */
[----:B------:R-:W-:Y:S01]  /*19f0*/  MOV R0, UR27 ;  /* 0x0000001b00007c02 */ /* 0x000fe20008000f00 */
[----:B------:R-:W-:Y:S02]  /*1a00*/  UISETP.NE.AND UP0, UPT, UR55, URZ, UPT ;  /* 0x000000ff3700728c */ /* 0x000fe4000bf05270 */
[----:B------:R-:W-:Y:S01]  /*1a10*/  ULEA UR18, UR23, UR57, 0x6 ;  /* 0x0000003917127291 */ /* 0x000fe2000f8e30ff */
[----:B------:R-:W-:Y:S01]  /*1a20*/  SHF.L.U32 R0, R0, 0x1f, RZ ;  /* 0x0000001f00007819 */ /* 0x000fe200000006ff */
[----:B------:R-:W-:Y:S01]  /*1a30*/  UMOV UR28, URZ ;  /* 0x000000ff001c7c82 */ /* 0x000fe20008000000 */
[----:B------:R-:W-:Y:S01]  /*1a40*/  UMOV UR22, URZ ;  /* 0x000000ff00167c82 */ /* 0x000fe20008000000 */
[----:B------:R-:W-:Y:S01]  /*1a50*/  UMOV UR21, URZ ;  /* 0x000000ff00157c82 */ /* 0x000fe20008000000 */
[----:B------:R-:W-:Y:S01]  /*1a60*/  UMOV UR20, URZ ;  /* 0x000000ff00147c82 */ /* 0x000fe20008000000 */
[----:B-1----:R-:W-:-:S04]  /*1a70*/  ULEA UR30, UR30, UR4, 0x18 ;  /* 0x000000041e1e7291 */ /* 0x002fc8000f8ec0ff */
[----:B------:R-:W-:-:S09]  /*1a80*/  ULEA UR4, UR31, UR30, 0x3 ;  /* 0x0000001e1f047291 */ /* 0x000fd2000f8e18ff */
[----:B------:R1:W2:Y:S01]  /*1a90*/  SYNCS.PHASECHK.TRANS64.TRYWAIT P0, [UR4+0xa0], R0 ;  /* 0x0000a000ff0075a7 */ /* 0x0002a20008001104 */
[----:B------:R-:W-:-:S04]  /*1aa0*/  ULEA.HI UR4, UR53, UR53, URZ, 0x1 ;  /* 0x0000003535047291 */ /* 0x000fc8000f8f08ff */
[----:B------:R-:W-:-:S04]  /*1ab0*/  USHF.L.U32 UR4, UR4, 0x7, URZ ;  /* 0x0000000704047899 */ /* 0x000fc800080006ff */
[----:B------:R-:W-:-:S04]  /*1ac0*/  ULOP3.LUT UR4, UR4, 0xffffff00, URZ, 0xc0, !UPT ;  /* 0xffffff0004047892 */ /* 0x000fc8000f8ec0ff */
[----:B------:R-:W-:Y:S01]  /*1ad0*/  ULOP3.LUT UR43, UR4, 0x80, UR58, 0xf8, !UPT ;  /* 0x00000080042b7892 */ /* 0x000fe2000f8ef83a */
[----:B------:R-:W-:Y:S11]  /*1ae0*/  BRA.U !UP0, `(.L_x_23) ;  /* 0x0000000508ac7547 */ /* 0x000ff6000b800000 */
[----:B------:R-:W3:Y:S01]  /*1af0*/  LDCU.128 UR12, c[0x0][0x480] ;  /* 0x00009000ff0c77ac */ /* 0x000ee20008000c00 */
[----:B------:R-:W4:Y:S01]  /*1b00*/  LDCU.128 UR8, c[0x0][0x490] ;  /* 0x00009200ff0877ac */ /* 0x000f220008000c00 */
[----:B------:R-:W1:Y:S01]  /*1b10*/  LDCU.64 UR20, c[0x0][0x4c0] ;  /* 0x00009800ff1477ac */ /* 0x000e620008000a00 */
[----:B------:R-:W1:Y:S01]  /*1b20*/  LDCU.64 UR16, c[0x0][0x4f0] ;  /* 0x00009e00ff1077ac */ /* 0x000e620008000a00 */
[----:B------:R-:W1:Y:S01]  /*1b30*/  LDCU UR19, c[0x0][0x4c8] ;  /* 0x00009900ff1377ac */ /* 0x000e620008000800 */
[----:B---3--:R-:W-:Y:S02]  /*1b40*/  UIMAD.WIDE.U32 UR4, UR43, UR13, URZ ;  /* 0x0000000d2b0472a5 */ /* 0x008fe4000f8e00ff */
[----:B------:R-:W-:Y:S02]  /*1b50*/  UISETP.NE.AND UP0, UPT, UR12, 0x1, UPT ;  /* 0x000000010c00788c */ /* 0x000fe4000bf05270 */
[----:B------:R-:W-:Y:S01]  /*1b60*/  USHF.R.U32.HI UR5, URZ, UR14, UR5 ;  /* 0x0000000eff057299 */ /* 0x000fe20008011605 */
[----:B------:R-:W3:Y:S03]  /*1b70*/  LDCU UR49, c[0x0][0x38c] ;  /* 0x00007180ff3177ac */ /* 0x000ee60008000800 */
[----:B------:R-:W-:-:S02]  /*1b80*/  USEL UR5, UR43, UR5, !UP0 ;  /* 0x000000052b057287 */ /* 0x000fc4000c000000 */
[----:B------:R-:W-:Y:S02]  /*1b90*/  UISETP.NE.AND UP0, UPT, UR15, 0x1, UPT ;  /* 0x000000010f00788c */ /* 0x000fe4000bf05270 */
[----:B----4-:R-:W-:Y:S01]  /*1ba0*/  UIMAD.WIDE.U32 UR6, UR5, UR8, URZ ;  /* 0x00000008050672a5 */ /* 0x010fe2000f8e00ff */
[----:B------:R-:W4:Y:S01]  /*1bb0*/  LDCU UR8, c[0x0][0x4a0] ;  /* 0x00009400ff0877ac */ /* 0x000f220008000800 */
[----:B------:R-:W1:Y:S05]  /*1bc0*/  LDCU UR23, c[0x0][0x4cc] ;  /* 0x00009980ff1777ac */ /* 0x000e6a0008000800 */
[----:B------:R-:W-:Y:S01]  /*1bd0*/  UMOV UR4, UR7 ;  /* 0x0000000700047c82 */ /* 0x000fe20008000000 */
[----:B------:R-:W1:Y:S01]  /*1be0*/  LDCU.64 UR40, c[0x0][0x390] ;  /* 0x00007200ff2877ac */ /* 0x000e620008000a00 */
[----:B------:R-:W-:Y:S01]  /*1bf0*/  USHF.R.U32.HI UR4, URZ, UR9, UR4 ;  /* 0x00000009ff047299 */ /* 0x000fe20008011604 */
[----:B------:R-:W1:Y:S03]  /*1c00*/  LDCU UR9, c[0x0][0x4ec] ;  /* 0x00009d80ff0977ac */ /* 0x000e660008000800 */
[----:B------:R-:W-:-:S02]  /*1c10*/  USEL UR4, UR5, UR4, !UP0 ;  /* 0x0000000405047287 */ /* 0x000fc4000c000000 */
[----:B------:R-:W-:Y:S02]  /*1c20*/  UISETP.NE.AND UP0, UPT, UR10, 0x1, UPT ;  /* 0x000000010a00788c */ /* 0x000fe4000bf05270 */
[----:B------:R-:W-:Y:S01]  /*1c30*/  UIMAD.WIDE.U32 UR6, UR4, UR11, URZ ;  /* 0x0000000b040672a5 */ /* 0x000fe2000f8e00ff */
[----:B------:R-:W1:Y:S01]  /*1c40*/  LDCU.64 UR24, c[0x0][0x4d0] ;  /* 0x00009a00ff1877ac */ /* 0x000e620008000a00 */
[----:B------:R-:W-:-:S05]  /*1c50*/  UIADD3 UR42, UPT, UPT, UR56, UR36, URZ ;  /* 0x00000024382a7290 */ /* 0x000fca000fffe0ff */
[----:B------:R-:W-:Y:S01]  /*1c60*/  UMOV UR6, UR7 ;  /* 0x0000000700067c82 */ /* 0x000fe20008000000 */
[----:B------:R-:W-:Y:S02]  /*1c70*/  UIADD3 UR7, UPT, UPT, -UR4, URZ, URZ ;  /* 0x000000ff04077290 */ /* 0x000fe4000fffe1ff */
[----:B----4-:R-:W-:Y:S02]  /*1c80*/  USHF.R.U32.HI UR6, URZ, UR8, UR6 ;  /* 0x00000008ff067299 */ /* 0x010fe40008011606 */
[----:B------:R-:W-:Y:S02]  /*1c90*/  UIADD3 UR8, UPT, UPT, -UR5, URZ, URZ ;  /* 0x000000ff05087290 */ /* 0x000fe4000fffe1ff */
[----:B------:R-:W-:Y:S02]  /*1ca0*/  USEL UR14, UR4, UR6, !UP0 ;  /* 0x00000006040e7287 */ /* 0x000fe4000c000000 */
[----:B------:R-:W-:Y:S02]  /*1cb0*/  UIMAD UR7, UR15, UR7, UR5 ;  /* 0x000000070f0772a4 */ /* 0x000fe4000f8e0205 */
[----:B------:R-:W-:-:S02]  /*1cc0*/  UIADD3 UR6, UPT, UPT, -UR14, URZ, URZ ;  /* 0x000000ff0e067290 */ /* 0x000fc4000fffe1ff */
[----:B------:R-:W-:Y:S02]  /*1cd0*/  UIMAD UR8, UR12, UR8, UR43 ;  /* 0x000000080c0872a4 */ /* 0x000fe4000f8e022b */
[----:B------:R-:W-:Y:S02]  /*1ce0*/  UIMAD UR13, UR10, UR6, UR4 ;  /* 0x000000060a0d72a4 */ /* 0x000fe4000f8e0204 */
[----:B-1----:R-:W-:Y:S02]  /*1cf0*/  UIMAD UR11, UR8, UR20, UR9 ;  /* 0x00000014080b72a4 */ /* 0x002fe4000f8e0209 */
[----:B------:R-:W-:Y:S01]  /*1d00*/  UIMAD UR12, UR7, UR21, UR16 ;  /* 0x00000015070c72a4 */ /* 0x000fe2000f8e0210 */
[----:B------:R-:W1:Y:S02]  /*1d10*/  LDCU.64 UR4, c[0x0][0x4f8] ;  /* 0x00009f00ff0477ac */ /* 0x000e640008000a00 */
[----:B------:R-:W4:Y:S01]  /*1d20*/  LDCU UR6, c[0x0][0x500] ;  /* 0x0000a000ff0677ac */ /* 0x000f220008000800 */
[----:B------:R-:W-:Y:S01]  /*1d30*/  UIMAD UR13, UR13, UR19, UR17 ;  /* 0x000000130d0d72a4 */ /* 0x000fe2000f8e0211 */
[----:B------:R-:W-:Y:S01]  /*1d40*/  UMOV UR28, URZ ;  /* 0x000000ff001c7c82 */ /* 0x000fe20008000000 */
[----:B------:R-:W-:Y:S01]  /*1d50*/  UMOV UR7, UR31 ;  /* 0x0000001f00077c82 */ /* 0x000fe20008000000 */
[----:B------:R-:W-:Y:S01]  /*1d60*/  UMOV UR20, URZ ;  /* 0x000000ff00147c82 */ /* 0x000fe20008000000 */
[----:B------:R-:W-:Y:S01]  /*1d70*/  UMOV UR21, URZ ;  /* 0x000000ff00157c82 */ /* 0x000fe20008000000 */
[----:B---3--:R-:W-:-:S07]  /*1d80*/  UMOV UR22, URZ ;  /* 0x000000ff00167c82 */ /* 0x008fce0008000000 */
.L_x_29:
[----:B------:R-:W-:Y:S01]  /*1d90*/  @!P3 MOV R3, 0x5000 ;  /* 0x000050000003b802 */ /* 0x000fe20000000f00 */
[----:B------:R-:W-:Y:S01]  /*1da0*/  ULEA UR9, UR7, UR30, 0x3 ;  /* 0x0000001e07097291 */ /* 0x000fe2000f8e18ff */
[----:B-12---:R-:W-:Y:S11]  /*1db0*/  @P0 BRA `(.L_x_24) ;  /* 0x0000000000100947 */ /* 0x006ff60003800000 */
[----:B------:R-:W-:Y:S04]  /*1dc0*/  MOV R0, UR27 ;  /* 0x0000001b00007c02 */ /* 0x000fe80008000f00 */
[----:B------:R-:W-:Y:S04]  /*1dd0*/  SHF.L.U32 R5, R0, 0x1f, RZ ;  /* 0x0000001f00057819 */ /* 0x000fe800000006ff */
[----:B------:R-:W2:Y:S02]  /*1de0*/  SYNCS.PHASECHK.TRANS64.TRYWAIT P0, [UR9+0xa0], R5 ;  /* 0x0000a005ff0075a7 */ /* 0x000ea40008001109 */
[----:B--2---:R-:W-:Y:S05]  /*1df0*/  @!P0 BRA `(.L_x_25) ;  /* 0x0000007400448947 */ /* 0x004fea0003800000 */
.L_x_24:
[----:B------:R3:W-:Y:S01]  /*1e00*/  @!P3 SYNCS.ARRIVE.TRANS64 RZ, [UR9], R3 ;  /* 0x00000003ffffb9a7 */ /* 0x0007e20008000009 */
[----:B------:R-:W-:Y:S04]  /*1e10*/  ULOP3.LUT UR8, UR38, 0x2, URZ, 0xfc, !UPT ;  /* 0x0000000226087892 */ /* 0x000fe8000f8efcff */
[----:B------:R-:W-:Y:S09]  /*1e20*/  UISETP.NE.AND UP0, UPT, UR8, 0x2, UPT ;  /* 0x000000020800788c */ /* 0x000ff2000bf05270 */
[----:B------:R-:W-:Y:S05]  /*1e30*/  BRA.U UP0, `(.L_x_26) ;  /* 0x0000000100047547 */ /* 0x000fea000b800000 */
[----:B-1--4-:R-:W-:Y:S05]  /*1e40*/  BPT.TRAP 0x1 ;  /* 0x000000040000795c */ /* 0x012fea0000300000 */
.L_x_26:
[----:B------:R-:W-:Y:S04]  /*1e50*/  BSSY.RECONVERGENT B0, `(.L_x_27) ;  /* 0x0000003000007945 */ /* 0x000fe80003800200 */
[----:B------:R-:W-:Y:S05]  /*1e60*/  @P2 BRA `(.L_x_28) ;  /* 0x0000000000042947 */ /* 0x000fea0003800000 */
[----:B-1--4-:R-:W-:Y:S05]  /*1e70*/  BPT.TRAP 0x1 ;  /* 0x000000040000795c */ /* 0x012fea0000300000 */
.L_x_28:
[----:B-1--4-:R-:W-:Y:S05]  /*1e80*/  BSYNC.RECONVERGENT B0 ;  /* 0x0000000000007941 */ /* 0x012fea0003800200 */
.L_x_27:
[----:B------:R-:W-:Y:S02]  /*1e90*/  UIADD3 UR8, UPT, UPT, UR7, 0x1, URZ ;  /* 0x0000000107087890 */ /* 0x000fe4000fffe0ff */
[----:B------:R-:W-:Y:S02]  /*1ea0*/  UIMAD UR15, UR20, UR23, UR4 ;  /* 0x00000017140f72a4 */ /* 0x000fe4000f8e0204 */
[----:B------:R-:W-:Y:S02]  /*1eb0*/  UISETP.NE.AND UP0, UPT, UR8, 0x14, UPT ;  /* 0x000000140800788c */ /* 0x000fe4000bf05270 */
[----:B------:R-:W-:Y:S02]  /*1ec0*/  ULEA UR17, UR7, UR30, 0xd ;  /* 0x0000001e07117291 */ /* 0x000fe4000f8e68ff */
[----:B------:R-:W-:Y:S02]  /*1ed0*/  USEL UR10, URZ, 0x1, UP0 ;  /* 0x00000001ff0a7887 */ /* 0x000fe40008000000 */
[----:B------:R-:W-:Y:S02]  /*1ee0*/  USEL UR31, UR8, URZ, UP0 ;  /* 0x000000ff081f7287 */ /* 0x000fe40008000000 */
[----:B------:R-:W-:Y:S02]  /*1ef0*/  ULOP3.LUT UR27, UR27, UR10, URZ, 0x3c, !UPT ;  /* 0x0000000a1b1b7292 */ /* 0x000fe4000f8e3cff */
[----:B------:R-:W-:Y:S02]  /*1f00*/  ULEA UR8, UR31, UR30, 0x3 ;  /* 0x0000001e1f087291 */ /* 0x000fe4000f8e18ff */
[----:B------:R-:W-:Y:S02]  /*1f10*/  ULEA UR16, UR7, UR30, 0xb ;  /* 0x0000001e07107291 */ /* 0x000fe4000f8e58ff */
[----:B------:R-:W-:Y:S01]  /*1f20*/  UIADD3 UR34, UP0, UPT, UR46, 0x80, URZ ;  /* 0x000000802e227890 */ /* 0x000fe2000ff1e0ff */
[----:B--2---:R-:W-:Y:S01]  /*1f30*/  MOV R0, UR27 ;  /* 0x0000001b00007c02 */ /* 0x004fe20008000f00 */
[----:B------:R-:W-:Y:S02]  /*1f40*/  ULOP3.LUT UR9, UR9, 0xfefffff8, URZ, 0xc0, !UPT ;  /* 0xfefffff809097892 */ /* 0x000fe4000f8ec0ff */
[----:B------:R-:W-:Y:S01]  /*1f50*/  USHF.L.U32 UR10, UR28, 0x5, URZ ;  /* 0x000000051c0a7899 */ /* 0x000fe200080006ff */
[----:B---3--:R-:W-:Y:S01]  /*1f60*/  SHF.L.U32 R3, R0, 0x1f, RZ ;  /* 0x0000001f00037819 */ /* 0x008fe200000006ff */
[----:B------:R-:W-:Y:S02]  /*1f70*/  UIADD3.X UR35, UPT, UPT, URZ, UR47, URZ, UP0, !UPT ;  /* 0x0000002fff237290 */ /* 0x000fe400087fe4ff */
[----:B------:R-:W-:Y:S01]  /*1f80*/  UIADD3 UR32, UP3, UPT, UR46, 0x200, URZ ;  /* 0x000002002e207890 */ /* 0x000fe2000ff7e0ff */
[----:B------:R3:W1:Y:S01]  /*1f90*/  SYNCS.PHASECHK.TRANS64.TRYWAIT P0, [UR8+0xa0], R3 ;  /* 0x0000a003ff0075a7 */ /* 0x0006620008001108 */
[----:B------:R-:W-:Y:S02]  /*1fa0*/  UIMAD UR8, UR21, UR24, UR5 ;  /* 0x00000018150872a4 */ /* 0x000fe4000f8e0205 */
[----:B------:R-:W-:Y:S02]  /*1fb0*/  UIMAD UR7, UR22, UR25, UR6 ;  /* 0x00000019160772a4 */ /* 0x000fe4000f8e0206 */
[----:B------:R-:W-:Y:S02]  /*1fc0*/  ULEA UR15, UR8, UR15, 0x5 ;  /* 0x0000000f080f7291 */ /* 0x000fe4000f8e28ff */
[----:B------:R-:W-:Y:S02]  /*1fd0*/  UIADD3 UR8, UPT, UPT, UR17, 0x6400, URZ ;  /* 0x0000640011087890 */ /* 0x000fe4000fffe0ff */
[----:B------:R-:W-:Y:S02]  /*1fe0*/  ULEA UR7, UR7, UR15, 0xa ;  /* 0x0000000f07077291 */ /* 0x000fe4000f8e50ff */
[----:B------:R-:W-:Y:S02]  /*1ff0*/  UIADD3.X UR33, UPT, UPT, URZ, UR47, URZ, UP3, !UPT ;  /* 0x0000002fff217290 */ /* 0x000fe40009ffe4ff */
[----:B------:R-:W-:Y:S02]  /*2000*/  UPRMT UR7, UR7, 0x5410, URZ ;  /* 0x0000541007077896 */ /* 0x000fe400080000ff */
[----:B------:R-:W-:Y:S02]  /*2010*/  UIADD3 UR16, UPT, UPT, UR16, 0x2e400, URZ ;  /* 0x0002e40010107890 */ /* 0x000fe4000fffe0ff */
[----:B------:R-:W-:Y:S02]  /*2020*/  UIADD3 UR37, UPT, UPT, UR20, 0x1, URZ ;  /* 0x0000000114257890 */ /* 0x000fe4000fffe0ff */
[----:B------:R-:W-:Y:S02]  /*2030*/  UIADD3 UR29, UPT, UPT, UR21, 0x1, URZ ;  /* 0x00000001151d7890 */ /* 0x000fe4000fffe0ff */
[----:B------:R-:W-:Y:S02]  /*2040*/  UISETP.NE.AND UP2, UPT, UR37, UR49, UPT ;  /* 0x000000312500728c */ /* 0x000fe4000bf45270 */
[----:B------:R-:W-:Y:S02]  /*2050*/  UIADD3 UR26, UPT, UPT, UR22, 0x1, URZ ;  /* 0x00000001161a7890 */ /* 0x000fe4000fffe0ff */
[----:B------:R-:W-:Y:S01]  /*2060*/  UIADD3 UR36, UPT, UPT, UR36, 0x1, URZ ;  /* 0x0000000124247890 */ /* 0x000fe2000fffe0ff */
[----:B------:R-:W-:Y:S01]  /*2070*/  UMOV UR44, 0x0 ;  /* 0x00000000002c7882 */ /* 0x000fe20000000000 */
[----:B------:R-:W-:Y:S01]  /*2080*/  UMOV UR45, 0x10000000 ;  /* 0x10000000002d7882 */ /* 0x000fe20000000000 */
[----:B------:R-:W-:Y:S01]  /*2090*/  UMOV UR17, UR9 ;  /* 0x0000000900117c82 */ /* 0x000fe20008000000 */
[----:B------:R2:W-:Y:S01]  /*20a0*/  UTMALDG.5D.IM2COL.2CTA [UR8], [UR34], UR7, desc[UR44] ;  /* 0x00002c08220073b4 */ /* 0x0005e20008261007 */
[----:B------:R-:W-:Y:S02]  /*20b0*/  UMOV UR19, UR10 ;  /* 0x0000000a00137c82 */ /* 0x000fe40008000000 */
[----:B------:R-:W-:Y:S04]  /*20c0*/  @UP2 UIADD3 UR29, UPT, UPT, UR21, URZ, URZ ;  /* 0x000000ff151d2290 */ /* 0x000fe8000fffe0ff */
[----:B------:R-:W-:Y:S01]  /*20d0*/  UISETP.NE.AND UP1, UPT, UR29, UR40, UPT ;  /* 0x000000281d00728c */ /* 0x000fe2000bf25270 */
[----:B------:R4:W-:Y:S10]  /*20e0*/  UTMALDG.5D.2CTA [UR16], [UR32], desc[UR44] ;  /* 0x00002c10200075b4 */ /* 0x0009f40008221000 */
[----:B------:R-:W-:Y:S04]  /*20f0*/  @UP1 UIADD3 UR26, UPT, UPT, UR22, URZ, URZ ;  /* 0x000000ff161a1290 */ /* 0x000fe8000fffe0ff */
[----:B------:R-:W-:Y:S02]  /*2100*/  UISETP.NE.AND UP0, UPT, UR26, UR41, UPT ;  /* 0x000000291a00728c */ /* 0x000fe4000bf05270 */
[----:B--2---:R-:W-:Y:S09]  /*2110*/  UIADD3 UR8, UPT, UPT, UR28, 0x1, URZ ;  /* 0x000000011c087890 */ /* 0x004ff2000fffe0ff */
[----:B------:R-:W-:Y:S01]  /*2120*/  @UP0 UIADD3 UR8, UPT, UPT, UR28, URZ, URZ ;  /* 0x000000ff1c080290 */ /* 0x000fe2000fffe0ff */
[----:B------:R-:W-:Y:S01]  /*2130*/  UMOV UR7, UR31 ;  /* 0x0000001f00077c82 */ /* 0x000fe20008000000 */
[----:B----4-:R-:W-:Y:S02]  /*2140*/  USEL UR22, UR26, URZ, UP0 ;  /* 0x000000ff1a167287 */ /* 0x010fe40008000000 */
[----:B------:R-:W-:Y:S02]  /*2150*/  UISETP.NE.AND UP0, UPT, UR36, UR42, UPT ;  /* 0x0000002a2400728c */ /* 0x000fe4000bf05270 */
[----:B------:R-:W-:Y:S02]  /*2160*/  USEL UR20, UR37, URZ, UP2 ;  /* 0x000000ff25147287 */ /* 0x000fe40009000000 */
[----:B------:R-:W-:Y:S01]  /*2170*/  USEL UR21, UR29, URZ, UP1 ;  /* 0x000000ff1d157287 */ /* 0x000fe20008800000 */
[----:B------:R-:W-:Y:S04]  /*2180*/  UMOV UR28, UR8 ;  /* 0x00000008001c7c82 */ /* 0x000fe80008000000 */
[----:B---3--:R-:W-:Y:S07]  /*2190*/  BRA.U UP0, `(.L_x_29) ;  /* 0xfffffff900fc7547 */ /* 0x008fee000b83ffff */
.L_x_23:
[----:B------:R-:W-:Y:S01]  /*21a0*/  ULEA UR4, UR31, UR30, 0x3 ;  /* 0x0000001e1f047291 */ /* 0x000fe2000f8e18ff */
[----:B-1----:R-:W-:Y:S01]  /*21b0*/  MOV R0, UR27 ;  /* 0x0000001b00007c02 */ /* 0x002fe20008000f00 */
[----:B------:R-:W-:Y:S01]  /*21c0*/  @!P1 SYNCS.ARRIVE.TRANS64.A1T0 RZ, [UR30+0x178], RZ ;  /* 0x000178ffffff99a7 */ /* 0x000fe2000810001e */
[----:B------:R-:W-:Y:S02]  /*21d0*/  UISETP.GE.AND UP0, UPT, UR51, 0x1, UPT ;  /* 0x000000013300788c */ /* 0x000fe4000bf06270 */
[----:B------:R-:W-:-:S04]  /*21e0*/  SHF.L.U32 R0, R0, 0x1f, RZ ;  /* 0x0000001f00007819 */ /* 0x000fc800000006ff */
[----:B--2---:R1:W2:Y:S03]  /*21f0*/  SYNCS.PHASECHK.TRANS64.TRYWAIT P0, [UR4+0xa0], R0 ;  /* 0x0000a000ff0075a7 */ /* 0x0042a60008001104 */
[----:B------:R-:W-:Y:S05]  /*2200*/  BRA.U !UP0, `(.L_x_30) ;  /* 0x0000000508a47547 */ /* 0x000fea000b800000 */
[----:B------:R-:W3:Y:S01]  /*2210*/  LDCU.128 UR8, c[0x0][0x480] ;  /* 0x00009000ff0877ac */ /* 0x000ee20008000c00 */
[----:B------:R-:W4:Y:S01]  /*2220*/  LDCU.128 UR32, c[0x0][0x490] ;  /* 0x00009200ff2077ac */ /* 0x000f220008000c00 */
[----:B------:R-:W1:Y:S01]  /*2230*/  LDCU UR13, c[0x0][0x4c8] ;  /* 0x00009900ff0d77ac */ /* 0x000e620008000800 */
        /* <DEDUP_REMOVED lines=10> */
[----:B------:R-:W1:Y:S05]  /*22e0*/  LDCU.64 UR40, c[0x0][0x390] ;  /* 0x00007200ff2877ac */ /* 0x000e6a0008000a00 */
[----:B------:R-:W-:Y:S01]  /*22f0*/  UMOV UR4, UR7 ;  /* 0x0000000700047c82 */ /* 0x000fe20008000000 */
[----:B------:R-:W1:Y:S01]  /*2300*/  LDCU.64 UR24, c[0x0][0x4d0] ;  /* 0x00009a00ff1877ac */ /* 0x000e620008000a00 */
[----:B------:R-:W-:Y:S01]  /*2310*/  USHF.R.U32.HI UR4, URZ, UR33, UR4 ;  /* 0x00000021ff047299 */ /* 0x000fe20008011604 */
[----:B------:R-:W4:Y:S03]  /*2320*/  LDCU.64 UR32, c[0x0][0x4c0] ;  /* 0x00009800ff2077ac */ /* 0x000f260008000a00 */
[----:B------:R-:W-:-:S02]  /*2330*/  USEL UR4, UR5, UR4, !UP0 ;  /* 0x0000000405047287 */ /* 0x000fc4000c000000 */
[----:B------:R-:W-:Y:S02]  /*2340*/  UISETP.NE.AND UP0, UPT, UR34, 0x1, UPT ;  /* 0x000000012200788c */ /* 0x000fe4000bf05270 */
[----:B------:R-:W-:Y:S02]  /*2350*/  UIMAD.WIDE.U32 UR6, UR4, UR35, URZ ;  /* 0x00000023040672a5 */ /* 0x000fe4000f8e00ff */
[----:B------:R-:W-:Y:S01]  /*2360*/  UIADD3 UR42, UPT, UPT, UR51, UR42, URZ ;  /* 0x0000002a332a7290 */ /* 0x000fe2000fffe0ff */
[----:B------:R-:W-:-:S04]  /*2370*/  UMOV UR37, UR51 ;  /* 0x0000003300257c82 */ /* 0x000fc80008000000 */
[----:B------:R-:W-:Y:S01]  /*2380*/  UMOV UR6, UR7 ;  /* 0x0000000700067c82 */ /* 0x000fe20008000000 */
[----:B------:R-:W-:Y:S02]  /*2390*/  UIADD3 UR7, UPT, UPT, -UR5, URZ, URZ ;  /* 0x000000ff05077290 */ /* 0x000fe4000fffe1ff */
[----:B---3--:R-:W-:Y:S02]  /*23a0*/  USHF.R.U32.HI UR6, URZ, UR9, UR6 ;  /* 0x00000009ff067299 */ /* 0x008fe40008011606 */
[----:B------:R-:W-:Y:S02]  /*23b0*/  UIMAD UR7, UR8, UR7, UR43 ;  /* 0x00000007080772a4 */ /* 0x000fe4000f8e022b */
[----:B------:R-:W-:Y:S02]  /*23c0*/  USEL UR14, UR4, UR6, !UP0 ;  /* 0x00000006040e7287 */ /* 0x000fe4000c000000 */
[----:B------:R-:W-:Y:S02]  /*23d0*/  UIADD3 UR6, UPT, UPT, -UR4, URZ, URZ ;  /* 0x000000ff04067290 */ /* 0x000fe4000fffe1ff */
[----:B------:R-:W-:-:S02]  /*23e0*/  UIADD3 UR9, UPT, UPT, -UR14, URZ, URZ ;  /* 0x000000ff0e097290 */ /* 0x000fc4000fffe1ff */
[----:B------:R-:W-:Y:S02]  /*23f0*/  UIMAD UR12, UR11, UR6, UR5 ;  /* 0x000000060b0c72a4 */ /* 0x000fe4000f8e0205 */
[----:B------:R-:W-:Y:S02]  /*2400*/  UIMAD UR9, UR34, UR9, UR4 ;  /* 0x00000009220972a4 */ /* 0x000fe4000f8e0204 */
[----:B----4-:R-:W-:Y:S01]  /*2410*/  UIMAD UR11, UR7, UR32, UR10 ;  /* 0x00000020070b72a4 */ /* 0x010fe2000f8e020a */
[----:B------:R-:W3:Y:S02]  /*2420*/  LDCU UR43, c[0x0][0x38c] ;  /* 0x00007180ff2b77ac */ /* 0x000ee40008000800 */
[----:B------:R-:W4:Y:S01]  /*2430*/  LDCU UR6, c[0x0][0x500] ;  /* 0x0000a000ff0677ac */ /* 0x000f220008000800 */
[----:B------:R-:W2:Y:S01]  /*2440*/  LDCU.64 UR4, c[0x0][0x4f8] ;  /* 0x00009f00ff0477ac */ /* 0x000ea20008000a00 */
[----:B-1----:R-:W-:Y:S02]  /*2450*/  UIMAD UR12, UR12, UR33, UR16 ;  /* 0x000000210c0c72a4 */ /* 0x002fe4000f8e0210 */
[----:B------:R-:W-:Y:S01]  /*2460*/  UIMAD UR13, UR9, UR13, UR17 ;  /* 0x0000000d090d72a4 */ /* 0x000fe2000f8e0211 */
[----:B------:R-:W-:-:S11]  /*2470*/  UMOV UR7, UR31 ;  /* 0x0000001f00077c82 */ /* 0x000fd60008000000 */
.L_x_36:
[----:B------:R-:W-:Y:S01]  /*2480*/  @!P3 MOV R3, 0x5000 ;  /* 0x000050000003b802 */ /* 0x000fe20000000f00 */
[----:B------:R-:W-:Y:S01]  /*2490*/  ULEA UR9, UR7, UR30, 0x3 ;  /* 0x0000001e07097291 */ /* 0x000fe2000f8e18ff */
[----:B--2---:R-:W-:Y:S11]  /*24a0*/  @P0 BRA `(.L_x_31) ;  /* 0x0000000000100947 */ /* 0x004ff60003800000 */
[----:B------:R-:W-:Y:S04]  /*24b0*/  MOV R0, UR27 ;  /* 0x0000001b00007c02 */ /* 0x000fe80008000f00 */
[----:B------:R-:W-:Y:S04]  /*24c0*/  SHF.L.U32 R5, R0, 0x1f, RZ ;  /* 0x0000001f00057819 */ /* 0x000fe800000006ff */
[----:B------:R-:W1:Y:S02]  /*24d0*/  SYNCS.PHASECHK.TRANS64.TRYWAIT P0, [UR9+0xa0], R5 ;  /* 0x0000a005ff0075a7 */ /* 0x000e640008001109 */
[----:B-1----:R-:W-:Y:S05]  /*24e0*/  @!P0 BRA `(.L_x_32) ;  /* 0x0000006c00a08947 */ /* 0x002fea0003800000 */
.L_x_31:
[----:B------:R2:W-:Y:S01]  /*24f0*/  @!P3 SYNCS.ARRIVE.TRANS64 RZ, [UR9], R3 ;  /* 0x00000003ffffb9a7 */ /* 0x0005e20008000009 */
[----:B------:R-:W-:Y:S04]  /*2500*/  ULOP3.LUT UR8, UR38, 0x2, URZ, 0xfc, !UPT ;  /* 0x0000000226087892 */ /* 0x000fe8000f8efcff */
[----:B------:R-:W-:Y:S09]  /*2510*/  UISETP.NE.AND UP0, UPT, UR8, 0x2, UPT ;  /* 0x000000020800788c */ /* 0x000ff2000bf05270 */
[----:B------:R-:W-:Y:S05]  /*2520*/  BRA.U UP0, `(.L_x_33) ;  /* 0x0000000100047547 */ /* 0x000fea000b800000 */
[----:B---34-:R-:W-:Y:S05]  /*2530*/  BPT.TRAP 0x1 ;  /* 0x000000040000795c */ /* 0x018fea0000300000 */
.L_x_33:
[----:B------:R-:W-:Y:S04]  /*2540*/  BSSY.RECONVERGENT B0, `(.L_x_34) ;  /* 0x0000003000007945 */ /* 0x000fe80003800200 */
[----:B------:R-:W-:Y:S05]  /*2550*/  @P2 BRA `(.L_x_35) ;  /* 0x0000000000042947 */ /* 0x000fea0003800000 */
[----:B---34-:R-:W-:Y:S05]  /*2560*/  BPT.TRAP 0x1 ;  /* 0x000000040000795c */ /* 0x018fea0000300000 */
.L_x_35:
[----:B---34-:R-:W-:Y:S05]  /*2570*/  BSYNC.RECONVERGENT B0 ;  /* 0x0000000000007941 */ /* 0x018fea0003800200 */
.L_x_34:
        /* <DEDUP_REMOVED lines=8> */
[----:B------:R-:W-:Y:S02]  /*2600*/  UIMAD UR10, UR21, UR24, UR5 ;  /* 0x00000018150a72a4 */ /* 0x000fe4000f8e0205 */
[----:B------:R-:W-:Y:S01]  /*2610*/  UIADD3 UR34, UP0, UPT, UR46, 0x80, URZ ;  /* 0x000000802e227890 */ /* 0x000fe2000ff1e0ff */
[----:B-1----:R-:W-:Y:S01]  /*2620*/  MOV R0, UR27 ;  /* 0x0000001b00007c02 */ /* 0x002fe20008000f00 */
[----:B------:R-:W-:Y:S02]  /*2630*/  ULEA UR15, UR10, UR15, 0x5 ;  /* 0x0000000f0a0f7291 */ /* 0x000fe4000f8e28ff */
[----:B------:R-:W-:Y:S01]  /*2640*/  USHF.L.U32 UR19, UR28, 0x5, URZ ;  /* 0x000000051c137899 */ /* 0x000fe200080006ff */
[----:B--2---:R-:W-:Y:S01]  /*2650*/  SHF.L.U32 R3, R0, 0x1f, RZ ;  /* 0x0000001f00037819 */ /* 0x004fe200000006ff */
[----:B------:R-:W-:Y:S02]  /*2660*/  ULOP3.LUT UR9, UR9, 0xfefffff8, URZ, 0xc0, !UPT ;  /* 0xfefffff809097892 */ /* 0x000fe4000f8ec0ff */
[----:B------:R-:W-:Y:S01]  /*2670*/  UIADD3.X UR35, UPT, UPT, URZ, UR47, URZ, UP0, !UPT ;  /* 0x0000002fff237290 */ /* 0x000fe200087fe4ff */
[----:B------:R1:W2:Y:S01]  /*2680*/  SYNCS.PHASECHK.TRANS64.TRYWAIT P0, [UR8+0xa0], R3 ;  /* 0x0000a003ff0075a7 */ /* 0x0002a20008001108 */
[----:B------:R-:W-:Y:S02]  /*2690*/  ULEA UR8, UR7, UR30, 0xd ;  /* 0x0000001e07087291 */ /* 0x000fe4000f8e68ff */
[----:B------:R-:W-:Y:S02]  /*26a0*/  UIMAD UR7, UR22, UR25, UR6 ;  /* 0x00000019160772a4 */ /* 0x000fe4000f8e0206 */
[----:B------:R-:W-:Y:S02]  /*26b0*/  UIADD3 UR8, UPT, UPT, UR8, 0x6400, URZ ;  /* 0x0000640008087890 */ /* 0x000fe4000fffe0ff */
[----:B------:R-:W-:Y:S02]  /*26c0*/  ULEA UR7, UR7, UR15, 0xa ;  /* 0x0000000f07077291 */ /* 0x000fe4000f8e50ff */
[----:B------:R-:W-:Y:S02]  /*26d0*/  UIADD3 UR32, UP3, UPT, UR46, 0x200, URZ ;  /* 0x000002002e207890 */ /* 0x000fe4000ff7e0ff */
[----:B------:R-:W-:Y:S02]  /*26e0*/  UPRMT UR7, UR7, 0x5410, URZ ;  /* 0x0000541007077896 */ /* 0x000fe400080000ff */
[----:B------:R-:W-:Y:S02]  /*26f0*/  UIADD3.X UR33, UPT, UPT, URZ, UR47, URZ, UP3, !UPT ;  /* 0x0000002fff217290 */ /* 0x000fe40009ffe4ff */
[----:B------:R-:W-:Y:S02]  /*2700*/  UIADD3 UR16, UPT, UPT, UR16, 0x2e400, URZ ;  /* 0x0002e40010107890 */ /* 0x000fe4000fffe0ff */
[----:B------:R-:W-:Y:S02]  /*2710*/  UIADD3 UR36, UPT, UPT, UR20, 0x1, URZ ;  /* 0x0000000114247890 */ /* 0x000fe4000fffe0ff */
[----:B------:R-:W-:Y:S02]  /*2720*/  UIADD3 UR29, UPT, UPT, UR21, 0x1, URZ ;  /* 0x00000001151d7890 */ /* 0x000fe4000fffe0ff */
[----:B------:R-:W-:Y:S02]  /*2730*/  UISETP.NE.AND UP2, UPT, UR36, UR43, UPT ;  /* 0x0000002b2400728c */ /* 0x000fe4000bf45270 */
[----:B------:R-:W-:Y:S01]  /*2740*/  UIADD3 UR26, UPT, UPT, UR22, 0x1, URZ ;  /* 0x00000001161a7890 */ /* 0x000fe2000fffe0ff */
[----:B------:R-:W-:Y:S01]  /*2750*/  UMOV UR44, 0x0 ;  /* 0x00000000002c7882 */ /* 0x000fe20000000000 */
[----:B------:R-:W-:Y:S01]  /*2760*/  UMOV UR45, 0x10000000 ;  /* 0x10000000002d7882 */ /* 0x000fe20000000000 */
[----:B------:R-:W-:Y:S01]  /*2770*/  UMOV UR10, UR19 ;  /* 0x00000013000a7c82 */ /* 0x000fe20008000000 */
[----:B------:R-:W-:Y:S01]  /*2780*/  UMOV UR17, UR9 ;  /* 0x0000000900117c82 */ /* 0x000fe20008000000 */
[----:B------:R3:W-:Y:S04]  /*2790*/  UTMALDG.5D.IM2COL.2CTA [UR8], [UR34], UR7, desc[UR44] ;  /* 0x00002c08220073b4 */ /* 0x0007e80008261007 */
[----:B------:R-:W-:Y:S04]  /*27a0*/  @UP2 UIADD3 UR29, UPT, UPT, UR21, URZ, URZ ;  /* 0x000000ff151d2290 */ /* 0x000fe8000fffe0ff */
[----:B------:R-:W-:Y:S01]  /*27b0*/  UISETP.NE.AND UP1, UPT, UR29, UR40, UPT ;  /* 0x000000281d00728c */ /* 0x000fe2000bf25270 */
[----:B------:R4:W-:Y:S10]  /*27c0*/  UTMALDG.5D.2CTA [UR16], [UR32], desc[UR44] ;  /* 0x00002c10200075b4 */ /* 0x0009f40008221000 */
[----:B------:R-:W-:Y:S04]  /*27d0*/  @UP1 UIADD3 UR26, UPT, UPT, UR22, URZ, URZ ;  /* 0x000000ff161a1290 */ /* 0x000fe8000fffe0ff */
[----:B------:R-:W-:Y:S02]  /*27e0*/  UISETP.NE.AND UP0, UPT, UR26, UR41, UPT ;  /* 0x000000291a00728c */ /* 0x000fe4000bf05270 */
[----:B---3--:R-:W-:Y:S09]  /*27f0*/  UIADD3 UR8, UPT, UPT, UR28, 0x1, URZ ;  /* 0x000000011c087890 */ /* 0x008ff2000fffe0ff */
[----:B------:R-:W-:Y:S02]  /*2800*/  @UP0 UIADD3 UR8, UPT, UPT, UR28, URZ, URZ ;  /* 0x000000ff1c080290 */ /* 0x000fe4000fffe0ff */
[----:B------:R-:W-:Y:S02]  /*2810*/  UIADD3 UR7, UPT, UPT, UR37, -0x1, URZ ;  /* 0xffffffff25077890 */ /* 0x000fe4000fffe0ff */
[----:B----4-:R-:W-:Y:S02]  /*2820*/  USEL UR22, UR26, URZ, UP0 ;  /* 0x000000ff1a167287 */ /* 0x010fe40008000000 */
[----:B------:R-:W-:Y:S02]  /*2830*/  UISETP.GT.U32.AND UP0, UPT, UR37, 0x1, UPT ;  /* 0x000000012500788c */ /* 0x000fe4000bf04070 */
[----:B------:R-:W-:Y:S02]  /*2840*/  USEL UR20, UR36, URZ, UP2 ;  /* 0x000000ff24147287 */ /* 0x000fe40009000000 */
[----:B------:R-:W-:Y:S01]  /*2850*/  USEL UR21, UR29, URZ, UP1 ;  /* 0x000000ff1d157287 */ /* 0x000fe20008800000 */
[----:B------:R-:W-:Y:S01]  /*2860*/  UMOV UR37, UR7 ;  /* 0x0000000700257c82 */ /* 0x000fe20008000000 */
[----:B------:R-:W-:Y:S01]  /*2870*/  UMOV UR7, UR31 ;  /* 0x0000001f00077c82 */ /* 0x000fe20008000000 */
[----:B------:R-:W-:Y:S02]  /*2880*/  UMOV UR28, UR8 ;  /* 0x00000008001c7c82 */ /* 0x000fe40008000000 */
[----:B-1----:R-:W-:Y:S07]  /*2890*/  BRA.U UP0, `(.L_x_36) ;  /* 0xfffffff900f87547 */ /* 0x002fee000b83ffff */
.L_x_30:
[----:B------:R-:W-:Y:S01]  /*28a0*/  SHF.L.U32 R3, R2, 0x1f, RZ ;  /* 0x0000001f02037819 */ /* 0x000fe200000006ff */
[----:B------:R-:W-:-:S03]  /*28b0*/  NOP ;  /* 0x0000000000007918 */ /* 0x000fc60000000000 */
[----:B--2---:R-:W2:Y:S02]  /*28c0*/  SYNCS.PHASECHK.TRANS64.TRYWAIT P0, [UR30+0x180], R3 ;  /* 0x00018003ff0075a7 */ /* 0x004ea4000800111e */
[----:B--2---:R-:W-:Y:S05]  /*28d0*/  @!P0 BRA `(.L_x_37) ;  /* 0x0000006800bc8947 */ /* 0x004fea0003800000 */
.L_x_146:
[----:B------:R-:W2:Y:S01]  /*28e0*/  LDS.128 R4, [UR30+0x1c0] ;  /* 0x0001c01eff047984 */ /* 0x000ea20008000c00 */
[----:B------:R-:W-:Y:S02]  /*28f0*/  UIADD3 UR4, UPT, UPT, UR30, 0x188, URZ ;  /* 0x000001881e047890 */ /* 0x000fe4000fffe0ff */
[----:B------:R-:W-:Y:S01]  /*2900*/  UISETP.GE.AND UP0, UPT, UR39, 0x1, UPT ;  /* 0x000000012700788c */ /* 0x000fe2000bf06270 */
[----:B------:R-:W-:Y:S01]  /*2910*/  @!PT LDS RZ, [RZ] ;  /* 0x00000000fffff984 */ /* 0x000fe20000000800 */
[----:B------:R-:W-:Y:S01]  /*2920*/  @!PT LDS RZ, [RZ] ;  /* 0x00000000fffff984 */ /* 0x000fe20000000800 */
[----:B------:R-:W-:Y:S01]  /*2930*/  @!PT LDS RZ, [RZ] ;  /* 0x00000000fffff984 */ /* 0x000fe20000000800 */
[----:B------:R-:W-:Y:S01]  /*2940*/  @!PT LDS RZ, [RZ] ;  /* 0x00000000fffff984 */ /* 0x000fe20000000800 */
[----:B------:R3:W-:Y:S06]  /*2950*/  MEMBAR.ALL.CTA ;  /* 0x0000000000007992 */ /* 0x0007ec0000008000 */
[----:B---3--:R-:W3:Y:S01]  /*2960*/  FENCE.VIEW.ASYNC.S ;  /* 0x00000000000073c6 */ /* 0x008ee20000000000 */
[----:B------:R-:W-:-:S09]  /*2970*/  UPRMT UR4, URZ, 0x654, UR4 ;  /* 0x00000654ff047896 */ /* 0x000fd20008000004 */
[----:B---3--:R-:W-:Y:S01]  /*2980*/  SYNCS.ARRIVE.TRANS64.RED.A1T0 RZ, [UR4], RZ ;  /* 0x000000ffffff79a7 */ /* 0x008fe20008100404 */
[----:B--2---:R-:W-:-:S13]  /*2990*/  LOP3.LUT P0, RZ, R6, 0x1, RZ, 0xc0, !PT ;  /* 0x0000000106ff7812 */ /* 0x004fda000780c0ff */
[----:B------:R-:W-:Y:S01]  /*29a0*/  VOTEU.ANY UP1, P0 ;  /* 0x0000000000ff7886 */ /* 0x000fe20000020100 */
[----:B------:R-:W-:-:S13]  /*29b0*/  PLOP3.LUT P0, PT, PT, PT, UP1, 0x80, 0x8 ;  /* 0x000000000008781c */ /* 0x000fda0003f0f018 */
[----:B-1----:R-:W-:Y:S02]  /*29c0*/  @P0 MOV R0, R4 ;  /* 0x0000000400000202 */ /* 0x002fe40000000f00 */
[----:B------:R-:W-:Y:S02]  /*29d0*/  @P0 LOP3.LUT R4, R5, 0xffff, RZ, 0xc0, !PT ;  /* 0x0000ffff05040812 */ /* 0x000fe400078ec0ff */
[----:B------:R-:W-:Y:S02]  /*29e0*/  @P0 R2UR UR6, R0 ;  /* 0x00000000000602ca */ /* 0x000fe400000e0000 */
[----:B------:R-:W-:-:S11]  /*29f0*/  @P0 R2UR UR5, R4 ;  /* 0x00000000040502ca */ /* 0x000fd600000e0000 */
[----:B------:R-:W-:Y:S02]  /*2a00*/  @UP1 UMOV UR50, UR6 ;  /* 0x0000000600321c82 */ /* 0x000fe40008000000 */
[----:B------:R-:W-:Y:S01]  /*2a10*/  @UP1 UMOV UR48, UR5 ;  /* 0x0000000500301c82 */ /* 0x000fe20008000000 */
[----:B------:R-:W-:Y:S05]  /*2a20*/  BRA.U !UP0, `(.L_x_38) ;  /* 0x0000000108d47547 */ /* 0x000fea000b800000 */
[----:B------:R-:W1:Y:S01]  /*2a30*/  LDCU.128 UR16, c[0x0][0xc10] ;  /* 0x00018200ff1077ac */ /* 0x000e620008000c00 */
[----:B------:R-:W2:Y:S01]  /*2a40*/  LDCU UR20, c[0x0][0xc20] ;  /* 0x00018400ff1477ac */ /* 0x000ea20008000800 */
[----:B------:R-:W3:Y:S01]  /*2a50*/  LDCU UR13, c[0x0][0xc0c] ;  /* 0x00018180ff0d77ac */ /* 0x000ee20008000800 */
[----:B------:R-:W4:Y:S01]  /*2a60*/  LDCU.64 UR14, c[0x0][0xc28] ;  /* 0x00018500ff0e77ac */ /* 0x000f220008000a00 */
[----:B------:R-:W-:Y:S02]  /*2a70*/  UISETP.NE.AND UP3, UPT, UR39, 0x1, UPT ;  /* 0x000000012700788c */ /* 0x000fe4000bf65270 */
[----:B-1----:R-:W-:Y:S02]  /*2a80*/  UIMAD.WIDE.U32 UR4, UR52, UR19, URZ ;  /* 0x00000013340472a5 */ /* 0x002fe4000f8e00ff */
[----:B------:R-:W-:Y:S02]  /*2a90*/  UIMAD.WIDE.U32 UR6, UR54, UR16, URZ ;  /* 0x00000010360672a5 */ /* 0x000fe4000f8e00ff */
[----:B------:R-:W-:-:S02]  /*2aa0*/  UISETP.NE.AND UP0, UPT, UR18, 0x1, UPT ;  /* 0x000000011200788c */ /* 0x000fc4000bf05270 */
[----:B------:R-:W-:Y:S01]  /*2ab0*/  UIMAD.WIDE.U32 UR10, UR48, UR19, URZ ;  /* 0x00000013300a72a5 */ /* 0x000fe2000f8e00ff */
[----:B------:R-:W-:Y:S01]  /*2ac0*/  UMOV UR4, UR5 ;  /* 0x0000000500047c82 */ /* 0x000fe20008000000 */
[----:B---3--:R-:W-:Y:S02]  /*2ad0*/  UISETP.NE.AND UP2, UPT, UR13, 0x1, UPT ;  /* 0x000000010d00788c */ /* 0x008fe4000bf45270 */
[----:B--2---:R-:W-:Y:S02]  /*2ae0*/  USHF.R.U32.HI UR5, URZ, UR20, UR4 ;  /* 0x00000014ff057299 */ /* 0x004fe40008011604 */
[----:B------:R-:W-:Y:S01]  /*2af0*/  UIMAD.WIDE.U32 UR8, UR50, UR16, URZ ;  /* 0x00000010320872a5 */ /* 0x000fe2000f8e00ff */
[----:B------:R-:W-:Y:S01]  /*2b00*/  UMOV UR4, UR7 ;  /* 0x0000000700047c82 */ /* 0x000fe20008000000 */
[----:B------:R-:W-:Y:S02]  /*2b10*/  USEL UR5, UR52, UR5, !UP0 ;  /* 0x0000000534057287 */ /* 0x000fe4000c000000 */
[----:B------:R-:W-:-:S02]  /*2b20*/  USHF.R.U32.HI UR4, URZ, UR17, UR4 ;  /* 0x00000011ff047299 */ /* 0x000fc40008011604 */
[----:B----4-:R-:W-:Y:S02]  /*2b30*/  UIMAD.WIDE.U32 UR6, UR5, UR14, URZ ;  /* 0x0000000e050672a5 */ /* 0x010fe4000f8e00ff */
[----:B------:R-:W-:Y:S01]  /*2b40*/  USEL UR12, UR54, UR4, !UP2 ;  /* 0x00000004360c7287 */ /* 0x000fe2000d000000 */
[----:B------:R-:W-:Y:S02]  /*2b50*/  UMOV UR8, UR9 ;  /* 0x0000000900087c82 */ /* 0x000fe40008000000 */
[----:B------:R-:W-:Y:S01]  /*2b60*/  UMOV UR4, UR11 ;  /* 0x0000000b00047c82 */ /* 0x000fe20008000000 */
[----:B------:R-:W-:Y:S01]  /*2b70*/  UIMAD.WIDE.U32 UR10, UR12, UR14, URZ ;  /* 0x0000000e0c0a72a5 */ /* 0x000fe2000f8e00ff */
[----:B------:R-:W-:Y:S01]  /*2b80*/  UMOV UR6, UR7 ;  /* 0x0000000700067c82 */ /* 0x000fe20008000000 */
[----:B------:R-:W-:Y:S02]  /*2b90*/  USHF.R.U32.HI UR4, URZ, UR20, UR4 ;  /* 0x00000014ff047299 */ /* 0x000fe40008011604 */
[----:B------:R-:W-:-:S02]  /*2ba0*/  @UP3 USHF.R.U32.HI UR5, URZ, UR15, UR6 ;  /* 0x0000000fff053299 */ /* 0x000fc40008011606 */
[----:B------:R-:W-:Y:S01]  /*2bb0*/  USHF.R.U32.HI UR17, URZ, UR17, UR8 ;  /* 0x00000011ff117299 */ /* 0x000fe20008011608 */
[----:B------:R-:W-:Y:S01]  /*2bc0*/  UMOV UR6, UR11 ;  /* 0x0000000b00067c82 */ /* 0x000fe20008000000 */
[----:B------:R-:W-:Y:S02]  /*2bd0*/  USEL UR4, UR48, UR4, !UP0 ;  /* 0x0000000430047287 */ /* 0x000fe4000c000000 */
[----:B------:R-:W-:Y:S02]  /*2be0*/  @UP3 USHF.R.U32.HI UR12, URZ, UR15, UR6 ;  /* 0x0000000fff0c3299 */ /* 0x000fe40008011606 */
[----:B------:R-:W-:Y:S02]  /*2bf0*/  UIMAD UR6, UR39, UR5, URZ ;  /* 0x00000005270672a4 */ /* 0x000fe4000f8e02ff */
[----:B------:R-:W-:Y:S02]  /*2c00*/  USEL UR5, UR50, UR17, !UP2 ;  /* 0x0000001132057287 */ /* 0x000fe4000d000000 */
[----:B------:R-:W-:-:S02]  /*2c10*/  UIMAD UR8, UR39, UR12, URZ ;  /* 0x0000000c270872a4 */ /* 0x000fc4000f8e02ff */
[----:B------:R-:W-:Y:S02]  /*2c20*/  UISETP.GE.AND UP0, UPT, UR4, UR6, UPT ;  /* 0x000000060400728c */ /* 0x000fe4000bf06270 */
[----:B------:R-:W-:Y:S02]  /*2c30*/  UIMAD.WIDE.U32 UR6, UR4, UR14, URZ ;  /* 0x0000000e040672a5 */ /* 0x000fe4000f8e00ff */
[----:B------:R-:W-:Y:S02]  /*2c40*/  UISETP.GE.OR UP0, UPT, UR5, UR8, UP0 ;  /* 0x000000080500728c */ /* 0x000fe40008706670 */
[----:B------:R-:W-:Y:S02]  /*2c50*/  UIMAD.WIDE.U32 UR8, UR5, UR14, URZ ;  /* 0x0000000e050872a5 */ /* 0x000fe4000f8e00ff */
[----:B------:R-:W-:Y:S01]  /*2c60*/  UIADD3 UR10, UPT, UPT, -UR4, URZ, URZ ;  /* 0x000000ff040a7290 */ /* 0x000fe2000fffe1ff */
[----:B------:R-:W-:Y:S02]  /*2c70*/  UMOV UR6, UR7 ;  /* 0x0000000700067c82 */ /* 0x000fe40008000000 */
[----:B------:R-:W-:-:S02]  /*2c80*/  USHF.R.U32.HI UR6, URZ, UR15, UR6 ;  /* 0x0000000fff067299 */ /* 0x000fc40008011606 */
[----:B------:R-:W-:Y:S02]  /*2c90*/  UIMAD UR10, UR18, UR10, UR48 ;  /* 0x0000000a120a72a4 */ /* 0x000fe4000f8e0230 */
[----:B------:R-:W-:Y:S01]  /*2ca0*/  USEL UR6, UR4, UR6, !UP3 ;  /* 0x0000000604067287 */ /* 0x000fe2000d800000 */
[----:B------:R-:W-:Y:S01]  /*2cb0*/  @!UP0 UMOV UR7, UR9 ;  /* 0x0000000900078c82 */ /* 0x000fe20008000000 */
[----:B------:R-:W-:Y:S02]  /*2cc0*/  UIADD3 UR9, UPT, UPT, -UR5, URZ, URZ ;  /* 0x000000ff05097290 */ /* 0x000fe4000fffe1ff */
[----:B------:R-:W-:Y:S02]  /*2cd0*/  @!UP0 USHF.R.U32.HI UR7, URZ, UR15, UR7 ;  /* 0x0000000fff078299 */ /* 0x000fe40008011607 */
[----:B------:R-:W-:Y:S02]  /*2ce0*/  UIADD3 UR8, UPT, UPT, -UR6, URZ, URZ ;  /* 0x000000ff06087290 */ /* 0x000fe4000fffe1ff */
[----:B------:R-:W-:-:S02]  /*2cf0*/  @!UP0 USEL UR7, UR5, UR7, !UP3 ;  /* 0x0000000705078287 */ /* 0x000fc4000d800000 */
[----:B------:R-:W-:Y:S02]  /*2d00*/  UIMAD UR8, UR39, UR8, UR4 ;  /* 0x00000008270872a4 */ /* 0x000fe4000f8e0204 */
[----:B------:R-:W-:Y:S02]  /*2d10*/  @!UP0 UIADD3 UR6, UPT, UPT, UR6, -UR7, URZ ;  /* 0x8000000706068290 */ /* 0x000fe4000fffe0ff */
[----:B------:R-:W-:Y:S02]  /*2d20*/  @!UP0 UIMAD UR7, UR8, UR12, UR7 ;  /* 0x0000000c080782a4 */ /* 0x000fe4000f8e0207 */
[----:B------:R-:W-:Y:S02]  /*2d30*/  @!UP0 UIMAD UR4, UR39, UR6, UR5 ;  /* 0x00000006270482a4 */ /* 0x000fe4000f8e0205 */
[----:B------:R-:W-:Y:S02]  /*2d40*/  UIMAD UR6, UR13, UR9, UR50 ;  /* 0x000000090d0672a4 */ /* 0x000fe4000f8e0232 */
[----:B------:R-:W-:Y:S01]  /*2d50*/  UIMAD UR48, UR4, UR18, UR10 ;  /* 0x00000012043072a4 */ /* 0x000fe2000f8e020a */
[----:B------:R-:W-:-:S02]  /*2d60*/  @!UP0 UMOV UR5, UR7 ;  /* 0x0000000700058c82 */ /* 0x000fc40008000000 */
[----:B------:R-:W-:-:S12]  /*2d70*/  UIMAD UR50, UR5, UR13, UR6 ;  /* 0x0000000d053272a4 */ /* 0x000fd8000f8e0206 */
.L_x_38:
[----:B------:R-:W1:Y:S02]  /*2d80*/  LDCU UR4, c[0x0][0xc30] ;  /* 0x00018600ff0477ac */ /* 0x000e640008000800 */
[----:B-1----:R-:W-:-:S09]  /*2d90*/  UISETP.NE.AND UP0, UPT, UR4, 0x1, UPT ;  /* 0x000000010400788c */ /* 0x002fd2000bf05270 */
[----:B------:R-:W-:Y:S05]  /*2da0*/  BRA.U UP0, `(.L_x_39) ;  /* 0x0000000100447547 */ /* 0x000fea000b800000 */
[----:B------:R-:W1:Y:S01]  /*2db0*/  LDCU.128 UR8, c[0x0][0xc10] ;  /* 0x00018200ff0877ac */ /* 0x000e620008000c00 */
[----:B------:R-:W2:Y:S01]  /*2dc0*/  LDCU UR12, c[0x0][0xc0c] ;  /* 0x00018180ff0c77ac */ /* 0x000ea20008000800 */
[----:B------:R-:W3:Y:S01]  /*2dd0*/  LDCU UR13, c[0x0][0xc20] ;  /* 0x00018400ff0d77ac */ /* 0x000ee20008000800 */
[----:B-1----:R-:W-:Y:S02]  /*2de0*/  UIMAD.WIDE.U32 UR6, UR50, UR8, URZ ;  /* 0x00000008320672a5 */ /* 0x002fe4000f8e00ff */
[----:B------:R-:W-:Y:S02]  /*2df0*/  UIMAD.WIDE.U32 UR4, UR48, UR11, URZ ;  /* 0x0000000b300472a5 */ /* 0x000fe4000f8e00ff */
[----:B--2---:R-:W-:Y:S02]  /*2e00*/  UISETP.NE.AND UP2, UPT, UR12, 0x1, UPT ;  /* 0x000000010c00788c */ /* 0x004fe4000bf45270 */
[----:B------:R-:W-:Y:S01]  /*2e10*/  UISETP.NE.AND UP0, UPT, UR10, 0x1, UPT ;  /* 0x000000010a00788c */ /* 0x000fe2000bf05270 */
[----:B------:R-:W-:-:S02]  /*2e20*/  UMOV UR6, UR7 ;  /* 0x0000000700067c82 */ /* 0x000fc40008000000 */
[----:B------:R-:W-:Y:S01]  /*2e30*/  UMOV UR4, UR5 ;  /* 0x0000000500047c82 */ /* 0x000fe20008000000 */
[----:B------:R-:W-:Y:S02]  /*2e40*/  USHF.R.U32.HI UR6, URZ, UR9, UR6 ;  /* 0x00000009ff067299 */ /* 0x000fe40008011606 */
[----:B---3--:R-:W-:Y:S02]  /*2e50*/  USHF.R.U32.HI UR4, URZ, UR13, UR4 ;  /* 0x0000000dff047299 */ /* 0x008fe40008011604 */
[----:B------:R-:W-:Y:S02]  /*2e60*/  USEL UR5, UR50, UR6, !UP2 ;  /* 0x0000000632057287 */ /* 0x000fe4000d000000 */
[----:B------:R-:W-:-:S04]  /*2e70*/  USEL UR4, UR48, UR4, !UP0 ;  /* 0x0000000430047287 */ /* 0x000fc8000c000000 */
[----:B------:R-:W-:Y:S02]  /*2e80*/  UIADD3 UR6, UPT, UPT, UR5, -UR4, URZ ;  /* 0x8000000405067290 */ /* 0x000fe4000fffe0ff */
[----:B------:R-:W-:Y:S02]  /*2e90*/  UIADD3 UR4, UPT, UPT, -UR5, UR4, URZ ;  /* 0x0000000405047290 */ /* 0x000fe4000fffe1ff */
[----:B------:R-:W-:Y:S02]  /*2ea0*/  UIMAD UR48, UR6, UR10, UR48 ;  /* 0x0000000a063072a4 */ /* 0x000fe4000f8e0230 */
[----:B------:R-:W-:-:S12]  /*2eb0*/  UIMAD UR50, UR4, UR12, UR50 ;  /* 0x0000000c043272a4 */ /* 0x000fd8000f8e0232 */
.L_x_39:
[----:B------:R-:W-:Y:S01]  /*2ec0*/  R2UR UR5, R93 ;  /* 0x000000005d0572ca */ /* 0x000fe200000e0000 */
[----:B------:R-:W-:Y:S01]  /*2ed0*/  UMOV UR36, UR42 ;  /* 0x0000002a00247c82 */ /* 0x000fe20008000000 */
[----:B------:R-:W-:Y:S02]  /*2ee0*/  R2UR UR4, R92 ;  /* 0x000000005c0472ca */ /* 0x000fe400000e0000 */
[----:B------:R-:W-:Y:S02]  /*2ef0*/  PLOP3.LUT P1, PT, PT, PT, PT, 0x80, 0x8 ;  /* 0x000000000008781c */ /* 0x000fe40003f2f070 */
[----:B------:R-:W-:-:S07]  /*2f00*/  LOP3.LUT R2, R2, 0x1, RZ, 0x3c, !PT ;  /* 0x0000000102027812 */ /* 0x000fce00078e3cff */
[----:B------:R-:W-:Y:S02]  /*2f10*/  UIADD3 UR53, UPT, UPT, UR50, UR5, URZ ;  /* 0x0000000532357290 */ /* 0x000fe4000fffe0ff */
[----:B------:R-:W-:Y:S01]  /*2f20*/  UIADD3 UR23, UPT, UPT, UR48, UR4, URZ ;  /* 0x0000000430177290 */ /* 0x000fe2000fffe0ff */
[----:B------:R-:W-:Y:S11]  /*2f30*/  BRA.U UP1, `(.L_x_40) ;  /* 0xffffffe901a47547 */ /* 0x000ff6000b83ffff */
[----:B------:R-:W-:Y:S01]  /*2f40*/  UIADD3 UR30, UPT, UPT, UR30, 0xa0, URZ ;  /* 0x000000a01e1e7890 */ /* 0x000fe2000fffe0ff */
[----:B------:R-:W-:-:S03]  /*2f50*/  MOV R3, UR27 ;  /* 0x0000001b00037c02 */ /* 0x000fc60008000f00 */
[----:B------:R-:W-:Y:S01]  /*2f60*/  ULEA UR4, UR31, UR30, 0x3 ;  /* 0x0000001e1f047291 */ /* 0x000fe2000f8e18ff */
[----:B------:R-:W-:-:S08]  /*2f70*/  SHF.L.U32 R3, R3, 0x1f, RZ ;  /* 0x0000001f03037819 */ /* 0x000fd000000006ff */
[----:B------:R-:W1:Y:S02]  /*2f80*/  SYNCS.PHASECHK.TRANS64.TRYWAIT P0, [UR4], R3 ;  /* 0x00000003ff0075a7 */ /* 0x000e640008001104 */
[----:B-1----:R-:W-:Y:S05]  /*2f90*/  @!P0 BRA `(.L_x_41) ;  /* 0x0000006400248947 */ /* 0x002fea0003800000 */
.L_x_148:
[----:B------:R-:W-:-:S04]  /*2fa0*/  UIADD3 UR4, UPT, UPT, UR31, 0x1, URZ ;  /* 0x000000011f047890 */ /* 0x000fc8000fffe0ff */
[----:B------:R-:W-:-:S04]  /*2fb0*/  UISETP.NE.AND UP0, UPT, UR4, 0x14, UPT ;  /* 0x000000140400788c */ /* 0x000fc8000bf05270 */
[----:B------:R-:W-:Y:S02]  /*2fc0*/  USEL UR5, URZ, 0x1, UP0 ;  /* 0x00000001ff057887 */ /* 0x000fe40008000000 */
[----:B------:R-:W-:Y:S02]  /*2fd0*/  USEL UR4, UR4, URZ, UP0 ;  /* 0x000000ff04047287 */ /* 0x000fe40008000000 */
[----:B------:R-:W-:Y:S02]  /*2fe0*/  ULOP3.LUT UR6, UR27, UR5, URZ, 0x3c, !UPT ;  /* 0x000000051b067292 */ /* 0x000fe4000f8e3cff */
[----:B------:R-:W-:-:S04]  /*2ff0*/  ULEA UR5, UR4, UR30, 0x3 ;  /* 0x0000001e04057291 */ /* 0x000fc8000f8e18ff */
[----:B-1----:R-:W-:-:S04]  /*3000*/  MOV R3, UR6 ;  /* 0x0000000600037c02 */ /* 0x002fc80008000f00 */
[----:B------:R-:W-:-:S04]  /*3010*/  SHF.L.U32 R3, R3, 0x1f, RZ ;  /* 0x0000001f03037819 */ /* 0x000fc800000006ff */
[----:B------:R-:W1:Y:S02]  /*3020*/  SYNCS.PHASECHK.TRANS64.TRYWAIT P0, [UR5], R3 ;  /* 0x00000003ff0075a7 */ /* 0x000e640008001105 */
[----:B-1----:R-:W-:Y:S05]  /*3030*/  @!P0 BRA `(.L_x_42) ;  /* 0x0000006400148947 */ /* 0x002fea0003800000 */
.L_x_150:
        /* <DEDUP_REMOVED lines=10> */
.L_x_152:
        /* <DEDUP_REMOVED lines=10> */
.L_x_154:
        /* <DEDUP_REMOVED lines=10> */
.L_x_156:
        /* <DEDUP_REMOVED lines=10> */
.L_x_158:
        /* <DEDUP_REMOVED lines=10> */
.L_x_160:
        /* <DEDUP_REMOVED lines=10> */
.L_x_162:
        /* <DEDUP_REMOVED lines=10> */
.L_x_164:
        /* <DEDUP_REMOVED lines=10> */
.L_x_166:
        /* <DEDUP_REMOVED lines=10> */
.L_x_168:
        /* <DEDUP_REMOVED lines=10> */
.L_x_170:
        /* <DEDUP_REMOVED lines=10> */
.L_x_172:
        /* <DEDUP_REMOVED lines=10> */
.L_x_174:
        /* <DEDUP_REMOVED lines=10> */
.L_x_176:
        /* <DEDUP_REMOVED lines=10> */
.L_x_178:
        /* <DEDUP_REMOVED lines=10> */
.L_x_180:
        /* <DEDUP_REMOVED lines=10> */
.L_x_182:
        /* <DEDUP_REMOVED lines=10> */
.L_x_184:
[----:B------:R-:W-:-:S04]  /*3ae0*/  UIADD3 UR4, UPT, UPT, UR4, 0x1, URZ ;  /* 0x0000000104047890 */ /* 0x000fc8000fffe0ff */
[----:B------:R-:W-:-:S04]  /*3af0*/  UISETP.NE.AND UP0, UPT, UR4, 0x14, UPT ;  /* 0x000000140400788c */ /* 0x000fc8000bf05270 */
[----:B------:R-:W-:Y:S02]  /*3b00*/  USEL UR5, URZ, 0x1, UP0 ;  /* 0x00000001ff057887 */ /* 0x000fe40008000000 */
[----:B------:R-:W-:Y:S02]  /*3b10*/  USEL UR4, UR4, URZ, UP0 ;  /* 0x000000ff04047287 */ /* 0x000fe40008000000 */
[----:B------:R-:W-:Y:S02]  /*3b20*/  ULOP3.LUT UR5, UR6, UR5, URZ, 0x3c, !UPT ;  /* 0x0000000506057292 */ /* 0x000fe4000f8e3cff */
[----:B------:R-:W-:-:S04]  /*3b30*/  ULEA UR4, UR4, UR30, 0x3 ;  /* 0x0000001e04047291 */ /* 0x000fc8000f8e18ff */
[----:B------:R-:W-:Y:S02]  /*3b40*/  IMAD.U32 R2, RZ, RZ, UR5 ;  /* 0x00000005ff027e24 */ /* 0x000fe4000f8e00ff */
[----:B-1----:R-:W-:-:S03]  /*3b50*/  MOV R0, UR4 ;  /* 0x0000000400007c02 */ /* 0x002fc60008000f00 */
[----:B------:R-:W-:-:S07]  /*3b60*/  SHF.L.U32 R3, R2, 0x1f, RZ ;  /* 0x0000001f02037819 */ /* 0x000fce00000006ff */
.L_x_60:
[----:B-1----:R1:W2:Y:S02]  /*3b70*/  SYNCS.PHASECHK.TRANS64.TRYWAIT P0, [R0+URZ], R3 ;  /* 0x00000003000075a7 */ /* 0x0022a400080011ff */
[----:B--2---:R-:W-:Y:S05]  /*3b80*/  @!P0 NANOSLEEP.SYNCS 0x989680 ;  /* 0x009896800000895d */ /* 0x004fea0003900000 */
[----:B------:R-:W2:Y:S02]  /*3b90*/  @!P0 SYNCS.PHASECHK.TRANS64 P0, [R0+URZ], R3 ;  /* 0x00000003000085a7 */ /* 0x000ea400080010ff */
[----:B--2---:R-:W-:Y:S05]  /*3ba0*/  @P0 EXIT ;  /* 0x000000000000094d */ /* 0x004fea0003800000 */
[----:B------:R-:W-:Y:S05]  /*3bb0*/  BRA `(.L_x_60) ;  /* 0xfffffffc00ec7947 */ /* 0x000fea000383ffff */
.L_x_22:
[----:B------:R-:W2:Y:S02]  /*3bc0*/  S2UR UR4, SR_CgaCtaId ;  /* 0x00000000000479c3 */ /* 0x000ea40000008800 */
[----:B--2---:R-:W-:-:S04]  /*3bd0*/  UISETP.NE.AND UP0, UPT, UR4, URZ, UPT ;  /* 0x000000ff0400728c */ /* 0x004fc8000bf05270 */
[----:B------:R-:W-:-:S09]  /*3be0*/  UISETP.NE.OR UP0, UPT, UR18, 0x1, UP0 ;  /* 0x000000011200788c */ /* 0x000fd20008705670 */
[----:B------:R-:W-:Y:S05]  /*3bf0*/  BRA.U UP0, `(.L_x_61) ;  /* 0x0000000100b47547 */ /* 0x000fea000b800000 */
[----:B------:R-:W2:Y:S01]  /*3c00*/  S2UR UR5, SR_CgaCtaId ;  /* 0x00000000000579c3 */ /* 0x000ea20000008800 */
[----:B------:R-:W-:Y:S01]  /*3c10*/  UMOV UR4, 0x400 ;  /* 0x0000040000047882 */ /* 0x000fe20000000000 */
[----:B------:R-:W-:Y:S01]  /*3c20*/  HFMA2 R2, -RZ, RZ, 0, 5.9604644775390625e-08 ;  /* 0x00000001ff027431 */ /* 0x000fe200000001ff */
[----:B------:R-:W-:Y:S01]  /*3c30*/  ISETP.GE.U32.AND P0, PT, R3, 0x2, PT ;  /* 0x000000020300780c */ /* 0x000fe20003f06070 */
[----:B------:R-:W-:Y:S01]  /*3c40*/  IMAD.MOV.U32 R8, RZ, RZ, RZ ;  /* 0x000000ffff087224 */ /* 0x000fe200078e00ff */
[----:B--2---:R-:W-:-:S04]  /*3c50*/  ULEA UR4, UR5, UR4, 0x18 ;  /* 0x0000000405047291 */ /* 0x004fc8000f8ec0ff */
[----:B------:R-:W-:Y:S02]  /*3c60*/  UIADD3 UR5, UPT, UPT, UR4, 0x188, URZ ;  /* 0x0000018804057890 */ /* 0x000fe4000fffe0ff */
[----:B------:R-:W-:Y:S02]  /*3c70*/  UIADD3 UR8, UPT, UPT, UR4, 0x180, URZ ;  /* 0x0000018004087890 */ /* 0x000fe4000fffe0ff */
[----:B------:R-:W-:-:S12]  /*3c80*/  UPRMT UR5, URZ, 0x654, UR5 ;  /* 0x00000654ff057896 */ /* 0x000fd80008000005 */
.L_x_64:
[----:B------:R-:W-:Y:S01]  /*3c90*/  SHF.L.U32 R7, R2, 0x1f, RZ ;  /* 0x0000001f02077819 */ /* 0x000fe200000006ff */
[----:B------:R-:W-:Y:S02]  /*3ca0*/  IMAD.U32 R4, RZ, RZ, UR8 ;  /* 0x00000008ff047e24 */ /* 0x000fe4000f8e00ff */
[----:B------:R-:W-:Y:S01]  /*3cb0*/  @!P0 IMAD.MOV.U32 R5, RZ, RZ, 0x10 ;  /* 0x00000010ff058424 */ /* 0x000fe200078e00ff */
[----:B------:R-:W2:Y:S02]  /*3cc0*/  SYNCS.PHASECHK.TRANS64.TRYWAIT P1, [UR4+0x188], R7 ;  /* 0x00018807ff0075a7 */ /* 0x000ea40008021104 */
[----:B------:R-:W-:-:S04]  /*3cd0*/  PRMT R9, R3, 0x654, R4 ;  /* 0x0000065403097816 */ /* 0x000fc80000000004 */
[----:B------:R-:W-:Y:S01]  /*3ce0*/  SEL R0, R9, R0, !P0 ;  /* 0x0000000009007207 */ /* 0x000fe20004000000 */
[----:B--2---:R-:W-:Y:S06]  /*3cf0*/  @!P1 BRA `(.L_x_62) ;  /* 0x0000005c00949947 */ /* 0x004fec0003800000 */
.L_x_186:
[----:B------:R-:W-:Y:S01]  /*3d00*/  UIADD3 UR6, UPT, UPT, UR4, 0x1c0, URZ ;  /* 0x000001c004067890 */ /* 0x000fe2000fffe0ff */
[----:B------:R3:W-:Y:S01]  /*3d10*/  @!P0 SYNCS.ARRIVE.TRANS64.RED RZ, [R0+URZ], R5 ;  /* 0x0000000500ff89a7 */ /* 0x0007e200080004ff */
[----:B------:R-:W-:Y:S01]  /*3d20*/  UIADD3 UR7, UPT, UPT, UR4, 0x180, URZ ;  /* 0x0000018004077890 */ /* 0x000fe2000fffe0ff */
[----:B------:R-:W-:-:S08]  /*3d30*/  LOP3.LUT R2, R2, 0x1, RZ, 0x3c, !PT ;  /* 0x0000000102027812 */ /* 0x000fd000078e3cff */
[----:B------:R-:W-:Y:S06]  /*3d40*/  UGETNEXTWORKID.BROADCAST [UR6], [UR7] ;  /* 0x00000000060073ca */ /* 0x000fec0008000100 */
[----:B---3--:R-:W-:-:S04]  /*3d50*/  SHF.L.U32 R5, R8, 0x1f, RZ ;  /* 0x0000001f08057819 */ /* 0x008fc800000006ff */
[----:B------:R-:W3:Y:S02]  /*3d60*/  SYNCS.PHASECHK.TRANS64.TRYWAIT P1, [UR4+0x180], R5 ;  /* 0x00018005ff0075a7 */ /* 0x000ee40008021104 */
[----:B---3--:R-:W-:Y:S05]  /*3d70*/  @!P1 BRA `(.L_x_63) ;  /* 0x0000005c008c9947 */ /* 0x008fea0003800000 */
.L_x_188:
[----:B--2---:R-:W2:Y:S01]  /*3d80*/  LDS.128 R4, [UR4+0x1c0] ;  /* 0x0001c004ff047984 */ /* 0x004ea20008000c00 */
[----:B------:R-:W-:Y:S01]  /*3d90*/  LOP3.LUT R8, R8, 0x1, RZ, 0x3c, !PT ;  /* 0x0000000108087812 */ /* 0x000fe200078e3cff */
[----:B------:R-:W-:Y:S01]  /*3da0*/  @!PT LDS RZ, [RZ] ;  /* 0x00000000fffff984 */ /* 0x000fe20000000800 */
[----:B------:R-:W-:Y:S01]  /*3db0*/  @!PT LDS RZ, [RZ] ;  /* 0x00000000fffff984 */ /* 0x000fe20000000800 */
[----:B------:R-:W-:Y:S01]  /*3dc0*/  @!PT LDS RZ, [RZ] ;  /* 0x00000000fffff984 */ /* 0x000fe20000000800 */
[----:B------:R-:W-:Y:S01]  /*3dd0*/  @!PT LDS RZ, [RZ] ;  /* 0x00000000fffff984 */ /* 0x000fe20000000800 */
[----:B------:R3:W-:Y:S06]  /*3de0*/  MEMBAR.ALL.CTA ;  /* 0x0000000000007992 */ /* 0x0007ec0000008000 */
[----:B---3--:R-:W3:Y:S02]  /*3df0*/  FENCE.VIEW.ASYNC.S ;  /* 0x00000000000073c6 */ /* 0x008ee40000000000 */
[----:B---3--:R-:W-:Y:S01]  /*3e00*/  SYNCS.ARRIVE.TRANS64.RED.A1T0 RZ, [UR5], RZ ;  /* 0x000000ffffff79a7 */ /* 0x008fe20008100405 */
[----:B--2---:R-:W-:-:S13]  /*3e10*/  LOP3.LUT P1, RZ, R6, 0x1, RZ, 0xc0, !PT ;  /* 0x0000000106ff7812 */ /* 0x004fda000782c0ff */
[----:B------:R-:W-:Y:S05]  /*3e20*/  @P1 BRA `(.L_x_64) ;  /* 0xfffffffc00981947 */ /* 0x000fea000383ffff */
[----:B------:R-:W-:-:S04]  /*3e30*/  SHF.L.U32 R0, R2, 0x1f, RZ ;  /* 0x0000001f02007819 */ /* 0x000fc800000006ff */
[----:B------:R-:W2:Y:S02]  /*3e40*/  SYNCS.PHASECHK.TRANS64 P0, [UR4+0x188], R0 ;  /* 0x00018800ff0075a7 */ /* 0x000ea40008001004 */
[----:B-12---:R-:W-:Y:S05]  /*3e50*/  @P0 EXIT ;  /* 0x000000000000094d */ /* 0x006fea0003800000 */
[----:B------:R-:W-:-:S07]  /*3e60*/  MOV R0, UR4 ;  /* 0x0000000400007c02 */ /* 0x000fce0008000f00 */
.L_x_65:
[----:B-1----:R-:W-:-:S04]  /*3e70*/  SHF.L.U32 R3, R2, 0x1f, RZ ;  /* 0x0000001f02037819 */ /* 0x002fc800000006ff */
[----:B------:R1:W2:Y:S03]  /*3e80*/  SYNCS.PHASECHK.TRANS64.TRYWAIT P0, [R0+URZ+0x188], R3 ;  /* 0x00018803000075a7 */ /* 0x0002a600080011ff */
[----:B--2---:R-:W-:Y:S05]  /*3e90*/  @!P0 NANOSLEEP.SYNCS 0x989680 ;  /* 0x009896800000895d */ /* 0x004fea0003900000 */
[----:B------:R-:W2:Y:S02]  /*3ea0*/  @!P0 SYNCS.PHASECHK.TRANS64 P0, [R0+URZ+0x188], R3 ;  /* 0x00018803000085a7 */ /* 0x000ea400080010ff */
[----:B--2---:R-:W-:Y:S05]  /*3eb0*/  @P0 EXIT ;  /* 0x000000000000094d */ /* 0x004fea0003800000 */
[----:B------:R-:W-:Y:S05]  /*3ec0*/  BRA `(.L_x_65) ;  /* 0xfffffffc00e87947 */ /* 0x000fea000383ffff */
.L_x_61:
[----:B------:R-:W-:Y:S05]  /*3ed0*/  BRA.U UP4, `(.L_x_66) ;  /* 0x0000001104647547 */ /* 0x000fea000b800000 */
[----:B------:R-:W2:Y:S01]  /*3ee0*/  S2UR UR4, SR_CgaCtaId ;  /* 0x00000000000479c3 */ /* 0x000ea20000008800 */
[----:B------:R-:W-:Y:S01]  /*3ef0*/  UMOV UR5, 0x40 ;  /* 0x0000004000057882 */ /* 0x000fe20000000000 */
[----:B------:R-:W-:Y:S01]  /*3f00*/  NOP ;  /* 0x0000000000007918 */ /* 0x000fe20000000000 */
[----:B------:R-:W-:Y:S01]  /*3f10*/  UMOV UR6, 0x400 ;  /* 0x0000040000067882 */ /* 0x000fe20000000000 */
[----:B--2---:R-:W-:Y:S02]  /*3f20*/  ULEA UR5, UR4, UR5, 0x18 ;  /* 0x0000000504057291 */ /* 0x004fe4000f8ec0ff */
[----:B------:R-:W-:-:S07]  /*3f30*/  ULEA UR6, UR4, UR6, 0x18 ;  /* 0x0000000604067291 */ /* 0x000fce000f8ec0ff */
[----:B------:R-:W2:Y:S02]  /*3f40*/  LDS.U8 R3, [UR5+0x1c] ;  /* 0x00001c05ff037984 */ /* 0x000ea40008000000 */
[----:B--2---:R-:W-:-:S13]  /*3f50*/  ISETP.NE.AND P0, PT, R3, RZ, PT ;  /* 0x000000ff0300720c */ /* 0x004fda0003f05270 */
[----:B------:R-:W-:Y:S05]  /*3f60*/  @P0 BRA `(.L_x_67) ;  /* 0x0000000400080947 */ /* 0x000fea0003800000 */
[----:B------:R-:W-:Y:S02]  /*3f70*/  UISETP.NE.U32.AND UP1, UPT, UR31, 0x1, UPT ;  /* 0x000000011f00788c */ /* 0x000fe4000bf25070 */
[----:B------:R-:W-:-:S07]  /*3f80*/  UIADD3 UR7, UPT, UPT, UR5, 0x8, URZ ;  /* 0x0000000805077890 */ /* 0x000fce000fffe0ff */
[----:B------:R-:W-:Y:S05]  /*3f90*/  BRA.U !UP1, `(.L_x_68) ;  /* 0x00000001099c7547 */ /* 0x000fea000b800000 */
[----:B------:R-:W-:Y:S01]  /*3fa0*/  ELECT P0, URZ, PT ;  /* 0x0000000000ff782f */ /* 0x000fe20003800000 */
[----:B------:R-:W-:-:S12]  /*3fb0*/  BSSY B0, `(.L_x_68) ;  /* 0x0000025000007945 */ /* 0x000fd80003800000 */
[----:B------:R-:W-:Y:S05]  /*3fc0*/  @!P0 BRA `(.L_x_69) ;  /* 0x00000000008c8947 */ /* 0x000fea0003800000 */
[----:B------:R-:W-:-:S05]  /*3fd0*/  UMOV UR4, 0x10 ;  /* 0x0000001000047882 */ /* 0x000fca0000000000 */
[----:B------:R-:W-:Y:S04]  /*3fe0*/  DEPBAR.LE SB2, 0x36 ;  /* 0x0000ad800000791a */ /* 0x000fe80000000000 */
[----:B------:R-:W2:Y:S02]  /*3ff0*/  UTCATOMSWS.2CTA.FIND_AND_SET.ALIGN UP0, UR4, UR4 ;  /* 0x00000004000475e3 */ /* 0x000ea40008200800 */
[----:B--2---:R-:W-:Y:S01]  /*4000*/  MOV R10, UR4 ;  /* 0x00000004000a7c02 */ /* 0x004fe20008000f00 */
[----:B------:R-:W-:Y:S06]  /*4010*/  BRA.U UP0, `(.L_x_70) ;  /* 0x0000000100187547 */ /* 0x000fec000b800000 */
.L_x_71:
[----:B------:R-:W-:Y:S05]  /*4020*/  NANOSLEEP 0x64 ;  /* 0x000000640000795d */ /* 0x000fea0003800000 */
[----:B------:R-:W-:-:S05]  /*4030*/  UMOV UR4, 0x10 ;  /* 0x0000001000047882 */ /* 0x000fca0000000000 */
[----:B------:R-:W-:Y:S04]  /*4040*/  DEPBAR.LE SB2, 0x36 ;  /* 0x0000ad800000791a */ /* 0x000fe80000000000 */
[----:B------:R-:W2:Y:S02]  /*4050*/  UTCATOMSWS.2CTA.FIND_AND_SET.ALIGN UP0, UR4, UR4 ;  /* 0x00000004000475e3 */ /* 0x000ea40008200800 */
[----:B--2---:R-:W-:Y:S01]  /*4060*/  MOV R10, UR4 ;  /* 0x00000004000a7c02 */ /* 0x004fe20008000f00 */
[----:B------:R-:W-:Y:S05]  /*4070*/  BRA.U !UP0, `(.L_x_71) ;  /* 0xfffffffd08e87547 */ /* 0x000fea000b83ffff */
.L_x_70:
[----:B------:R-:W2:Y:S01]  /*4080*/  LDS R6, [UR5+0x10] ;  /* 0x00001005ff067984 */ /* 0x000ea20008000800 */
[----:B------:R-:W-:Y:S01]  /*4090*/  IMAD.U32 R3, RZ, RZ, UR6 ;  /* 0x00000006ff037e24 */ /* 0x000fe2000f8e00ff */
[----:B------:R-:W-:-:S03]  /*40a0*/  MOV R4, UR30 ;  /* 0x0000001e00047c02 */ /* 0x000fc60008000f00 */
[----:B------:R-:W-:Y:S01]  /*40b0*/  VIADD R3, R3, 0x1d0 ;  /* 0x000001d003037836 */ /* 0x000fe20000000000 */
[----:B--2---:R-:W-:-:S04]  /*40c0*/  SHF.L.U32 R6, R6, 0x1f, RZ ;  /* 0x0000001f06067819 */ /* 0x004fc800000006ff */
[----:B------:R-:W2:Y:S02]  /*40d0*/  SYNCS.PHASECHK.TRANS64.TRYWAIT P0, [UR5+0x8], R6 ;  /* 0x00000806ff0075a7 */ /* 0x000ea40008001105 */
[----:B--2---:R-:W-:Y:S05]  /*40e0*/  @P0 BRA `(.L_x_72) ;  /* 0x0000000000080947 */ /* 0x004fea0003800000 */
[----:B------:R-:W2:Y:S02]  /*40f0*/  SYNCS.PHASECHK.TRANS64.TRYWAIT P0, [UR5+0x8], R6 ;  /* 0x00000806ff0075a7 */ /* 0x000ea40008001105 */
[----:B--2---:R-:W-:Y:S05]  /*4100*/  @!P0 BRA `(.L_x_73) ;  /* 0x0000005800c08947 */ /* 0x004fea0003800000 */
.L_x_72:
[----:B------:R-:W-:Y:S01]  /*4110*/  PRMT R4, R4, 0x654, R3 ;  /* 0x0000065404047816 */ /* 0x000fe20000000003 */
[----:B------:R-:W-:Y:S01]  /*4120*/  HFMA2 R3, -RZ, RZ, 0, 5.9604644775390625e-08 ;  /* 0x00000001ff037431 */ /* 0x000fe200000001ff */
[----:B------:R-:W-:Y:S01]  /*4130*/  UPRMT UR4, UR30, 0x654, UR7 ;  /* 0x000006541e047896 */ /* 0x000fe20008000007 */
[----:B------:R-:W-:Y:S02]  /*4140*/  IMAD.MOV.U32 R7, RZ, RZ, 0xffff ;  /* 0x0000ffffff077424 */ /* 0x000fe400078e00ff */
[----:B--2---:R-:W-:Y:S02]  /*4150*/  IMAD.MOV.U32 R6, RZ, RZ, 0x4 ;  /* 0x00000004ff067424 */ /* 0x004fe400078e00ff */
[----:B------:R-:W-:Y:S01]  /*4160*/  IMAD.SHL.U32 R9, R10, 0x20, RZ ;  /* 0x000000200a097824 */ /* 0x000fe200078e00ff */
[----:B------:R-:W-:Y:S02]  /*4170*/  MOV R5, UR4 ;  /* 0x0000000400057c02 */ /* 0x000fe40008000f00 */
[-C--:B------:R-:W-:Y:S01]  /*4180*/  SHF.L.U32 R8, R7, R10.reuse, RZ ;  /* 0x0000000a07087219 */ /* 0x080fe200000006ff */
[----:B------:R2:W-:Y:S01]  /*4190*/  SYNCS.ARRIVE.TRANS64.RED RZ, [UR4], R6 ;  /* 0x00000006ffff79a7 */ /* 0x0005e20008000404 */
[----:B------:R-:W-:Y:S01]  /*41a0*/  SHF.L.U32 R7, R3, R10, RZ ;  /* 0x0000000a03077219 */ /* 0x000fe200000006ff */
[----:B------:R2:W-:Y:S04]  /*41b0*/  STS [UR6+0x1d0], R9 ;  /* 0x0001d009ff007988 */ /* 0x0005e80008000806 */
[----:B------:R2:W-:Y:S04]  /*41c0*/  STAS [R4.64], R10 ;  /* 0x0000000a04007dbd */ /* 0x0005e8000c0008ff */
[----:B------:R2:W-:Y:S04]  /*41d0*/  ATOMS.OR RZ, [UR5+0x14], R8 ;  /* 0x00001408ffff798c */ /* 0x0005e8000b000005 */
[----:B------:R2:W-:Y:S04]  /*41e0*/  ATOMS.OR RZ, [UR5+0x18], R7 ;  /* 0x00001807ffff798c */ /* 0x0005e8000b000005 */
[----:B------:R2:W-:Y:S02]  /*41f0*/  ATOMS.XOR RZ, [UR5+0x10], R3 ;  /* 0x00001003ffff798c */ /* 0x0005e4000b800005 */
.L_x_69:
[----:B-1----:R-:W-:Y:S05]  /*4200*/  BSYNC B0 ;  /* 0x0000000000007941 */ /* 0x002fea0003800000 */
.L_x_68:
[----:B------:R-:W-:Y:S05]  /*4210*/  BRA.U UP1, `(.L_x_74) ;  /* 0x00000001016c7547 */ /* 0x000fea000b800000 */
[----:B------:R-:W-:-:S03]  /*4220*/  UMOV UR4, 0xffffffff ;  /* 0xffffffff00047882 */ /* 0x000fc60000000000 */
[----:B------:R-:W-:Y:S05]  /*4230*/  BRA.DIV UR4, `(.L_x_75) ;  /* 0x0000005a048c7947 */ /* 0x000fea000b800000 */
[----:B------:R-:W-:-:S13]  /*4240*/  ELECT P0, URZ, PT ;  /* 0x0000000000ff782f */ /* 0x000fda0003800000 */
.L_x_191:
[----:B------:R-:W-:Y:S05]  /*4250*/  @!P0 BRA `(.L_x_74) ;  /* 0x00000000005c8947 */ /* 0x000fea0003800000 */
[----:B--2---:R-:W2:Y:S02]  /*4260*/  LDS R4, [UR5+0x10] ;  /* 0x00001005ff047984 */ /* 0x004ea40008000800 */
[----:B--2---:R-:W-:-:S04]  /*4270*/  SHF.L.U32 R4, R4, 0x1f, RZ ;  /* 0x0000001f04047819 */ /* 0x004fc800000006ff */
[----:B------:R-:W2:Y:S02]  /*4280*/  SYNCS.PHASECHK.TRANS64.TRYWAIT P0, [UR5+0x8], R4 ;  /* 0x00000804ff0075a7 */ /* 0x000ea40008001105 */
[----:B--2---:R-:W-:Y:S05]  /*4290*/  @P0 BRA `(.L_x_76) ;  /* 0x0000000000080947 */ /* 0x004fea0003800000 */
[----:B------:R-:W2:Y:S02]  /*42a0*/  SYNCS.PHASECHK.TRANS64.TRYWAIT P0, [UR5+0x8], R4 ;  /* 0x00000804ff0075a7 */ /* 0x000ea40008001105 */
[----:B--2---:R-:W-:Y:S05]  /*42b0*/  @!P0 BRA `(.L_x_77) ;  /* 0x0000005800908947 */ /* 0x004fea0003800000 */
.L_x_76:
[----:B------:R-:W3:Y:S01]  /*42c0*/  LDS R6, [UR6+0x1d0] ;  /* 0x0001d006ff067984 */ /* 0x000ee20008000800 */
[----:B--2---:R-:W-:Y:S02]  /*42d0*/  HFMA2 R3, -RZ, RZ, 0, 5.9604644775390625e-08 ;  /* 0x00000001ff037431 */ /* 0x004fe400000001ff */
[----:B------:R-:W-:Y:S01]  /*42e0*/  IMAD.MOV.U32 R4, RZ, RZ, 0xffff ;  /* 0x0000ffffff047424 */ /* 0x000fe200078e00ff */
[----:B------:R-:W-:Y:S01]  /*42f0*/  UPRMT UR4, UR30, 0x654, UR7 ;  /* 0x000006541e047896 */ /* 0x000fe20008000007 */
[----:B---3--:R-:W-:-:S03]  /*4300*/  IMAD.SHL.U32 R5, R6, 0x20, RZ ;  /* 0x0000002006057824 */ /* 0x008fc600078e00ff */
[-C--:B------:R-:W-:Y:S02]  /*4310*/  SHF.L.U32 R4, R4, R6.reuse, RZ ;  /* 0x0000000604047219 */ /* 0x080fe400000006ff */
[----:B------:R-:W-:Y:S01]  /*4320*/  SHF.L.U32 R6, R3, R6, RZ ;  /* 0x0000000603067219 */ /* 0x000fe200000006ff */
[----:B------:R3:W-:Y:S04]  /*4330*/  STS [UR6+0x1d0], R5 ;  /* 0x0001d005ff007988 */ /* 0x0007e80008000806 */
[----:B------:R3:W-:Y:S04]  /*4340*/  ATOMS.OR RZ, [UR5+0x14], R4 ;  /* 0x00001404ffff798c */ /* 0x0007e8000b000005 */
[----:B------:R3:W-:Y:S01]  /*4350*/  ATOMS.OR RZ, [UR5+0x18], R6 ;  /* 0x00001806ffff798c */ /* 0x0007e2000b000005 */
[----:B------:R-:W-:Y:S03]  /*4360*/  SYNCS.ARRIVE.TRANS64.RED.A1T0 RZ, [UR4], RZ ;  /* 0x000000ffffff79a7 */ /* 0x000fe60008100404 */
[----:B------:R3:W-:Y:S01]  /*4370*/  ATOMS.XOR RZ, [UR5+0x10], R3 ;  /* 0x00001003ffff798c */ /* 0x0007e2000b800005 */
[----:B------:R-:W-:Y:S05]  /*4380*/  BRA `(.L_x_74) ;  /* 0x0000000000107947 */ /* 0x000fea0003800000 */
.L_x_67:
[----:B------:R-:W-:Y:S02]  /*4390*/  MOV R3, 0xffffffff ;  /* 0xffffffff00037802 */ /* 0x000fe40000000f00 */
[----:B------:R-:W-:-:S03]  /*43a0*/  MOV R4, 0x43d0 ;  /* 0x000043d000047802 */ /* 0x000fc60000000f00 */
[----:B------:R2:W-:Y:S04]  /*43b0*/  STS [UR6+0x1d0], R3 ;  /* 0x0001d003ff007988 */ /* 0x0005e80008000806 */
[----:B-12--5:R-:W-:Y:S05]  /*43c0*/  CALL.REL.NOINC `($__internal_1_$__cuda_sm10x_tcgen05_guardrail_trap_phase_invalid_during_alloc) ;  /* 0x0000005c00cc7944 */ /* 0x026fea0003c00000 */
.L_x_74:
[----:B------:R-:W-:Y:S05]  /*43d0*/  WARPSYNC.ALL ;  /* 0x0000000000007948 */ /* 0x000fea0003800000 */
[----:B------:R-:W4:Y:S01]  /*43e0*/  S2UR UR17, SR_CgaCtaId ;  /* 0x00000000001179c3 */ /* 0x000f220000008800 */
[----:B------:R-:W-:Y:S01]  /*43f0*/  UMOV UR4, 0x400 ;  /* 0x0000040000047882 */ /* 0x000fe20000000000 */
[----:B------:R-:W-:-:S06]  /*4400*/  NOP ;  /* 0x0000000000007918 */ /* 0x000fcc0000000000 */
[----:B------:R-:W-:Y:S06]  /*4410*/  BAR.ARV 0x6, 0xa0 ;  /* 0x0182800000007b1d */ /* 0x000fec0000002000 */
[----:B------:R-:W1:Y:S01]  /*4420*/  LDCU.64 UR6, c[0x0][0x388] ;  /* 0x00007100ff0677ac */ /* 0x000e620008000a00 */
[----:B------:R-:W-:Y:S01]  /*4430*/  LOP3.LUT R2, R2, 0xffff, RZ, 0xc0, !PT ;  /* 0x0000ffff02027812 */ /* 0x000fe200078ec0ff */
[----:B--2---:R-:W-:Y:S01]  /*4440*/  IMAD.MOV.U32 R8, RZ, RZ, 0x1 ;  /* 0x00000001ff087424 */ /* 0x004fe200078e00ff */
[----:B------:R-:W-:Y:S01]  /*4450*/  LOP3.LUT R0, R0, 0xffff, RZ, 0xc0, !PT ;  /* 0x0000ffff00007812 */ /* 0x000fe200078ec0ff */
[----:B------:R-:W2:Y:S01]  /*4460*/  LDCU.64 UR8, c[0x0][0x390] ;  /* 0x00007200ff0877ac */ /* 0x000ea20008000a00 */
[----:B------:R-:W-:Y:S01]  /*4470*/  R2UR UR18, R2 ;  /* 0x00000000021272ca */ /* 0x000fe200000e0000 */
[----:B------:R-:W-:Y:S01]  /*4480*/  IMAD.MOV.U32 R2, RZ, RZ, RZ ;  /* 0x000000ffff027224 */ /* 0x000fe200078e00ff */
[----:B------:R-:W-:Y:S01]  /*4490*/  R2UR UR28, R0 ;  /* 0x00000000001c72ca */ /* 0x000fe200000e0000 */
[----:B------:R-:W-:Y:S01]  /*44a0*/  IMAD.MOV.U32 R0, RZ, RZ, RZ ;  /* 0x000000ffff007224 */ /* 0x000fe200078e00ff */
[----:B------:R-:W-:Y:S01]  /*44b0*/  UMOV UR21, URZ ;  /* 0x000000ff00157c82 */ /* 0x000fe20008000000 */
[----:B----4-:R-:W-:-:S02]  /*44c0*/  ULEA UR17, UR17, UR4, 0x18 ;  /* 0x0000000411117291 */ /* 0x010fc4000f8ec0ff */
[----:B------:R-:W-:Y:S02]  /*44d0*/  UISETP.NE.AND UP3, UPT, UR31, URZ, UPT ;  /* 0x000000ff1f00728c */ /* 0x000fe4000bf65270 */
[----:B------:R-:W-:Y:S01]  /*44e0*/  UIADD3 UR23, UPT, UPT, UR17, 0x188, URZ ;  /* 0x0000018811177890 */ /* 0x000fe2000fffe0ff */
[----:B------:R-:W-:Y:S01]  /*44f0*/  UMOV UR16, URZ ;  /* 0x000000ff00107c82 */ /* 0x000fe20008000000 */
[----:B------:R-:W-:Y:S01]  /*4500*/  UMOV UR26, 0x0 ;  /* 0x00000000001a7882 */ /* 0x000fe20000000000 */
[----:B-1----:R-:W-:Y:S02]  /*4510*/  UIADD3 UR4, UPT, UPT, UR6, 0x1f, URZ ;  /* 0x0000001f06047890 */ /* 0x002fe4000fffe0ff */
[----:B---3--:R-:W1:Y:S01]  /*4520*/  LDS R3, [UR17+0x1d0] ;  /* 0x0001d011ff037984 */ /* 0x008e620008000800 */
[----:B------:R-:W-:Y:S02]  /*4530*/  UPRMT UR23, URZ, 0x654, UR23 ;  /* 0x00000654ff177896 */ /* 0x000fe40008000017 */
[----:B------:R-:W-:Y:S01]  /*4540*/  USHF.R.S32.HI UR5, URZ, 0x1f, UR4 ;  /* 0x0000001fff057899 */ /* 0x000fe20008011404 */
[----:B------:R-:W-:Y:S01]  /*4550*/  UMOV UR27, 0x10110010 ;  /* 0x10110010001b7882 */ /* 0x000fe20000000000 */
[----:B------:R-:W-:-:S02]  /*4560*/  UMOV UR24, 0x0 ;  /* 0x0000000000187882 */ /* 0x000fc40000000000 */
[----:B------:R-:W-:Y:S02]  /*4570*/  ULEA.HI UR4, UR5, UR4, URZ, 0x5 ;  /* 0x0000000405047291 */ /* 0x000fe4000f8f28ff */
[----:B------:R-:W-:Y:S02]  /*4580*/  UIADD3 UR5, UPT, UPT, UR17, 0x2e400, URZ ;  /* 0x0002e40011057890 */ /* 0x000fe4000fffe0ff */
[----:B------:R-:W-:Y:S02]  /*4590*/  USHF.R.S32.HI UR4, URZ, 0x5, UR4 ;  /* 0x00000005ff047899 */ /* 0x000fe40008011404 */
[----:B------:R-:W-:Y:S02]  /*45a0*/  USHF.R.U32.HI UR5, URZ, 0x4, UR5 ;  /* 0x00000004ff057899 */ /* 0x000fe40008011605 */
[----:B------:R-:W-:Y:S02]  /*45b0*/  UIMAD UR4, UR4, UR7, URZ ;  /* 0x00000007040472a4 */ /* 0x000fe4000f8e02ff */
[----:B------:R-:W-:-:S02]  /*45c0*/  ULOP3.LUT UR20, UR5, 0x3fff, URZ, 0xc0, !UPT ;  /* 0x00003fff05147892 */ /* 0x000fc4000f8ec0ff */
[----:B--2---:R-:W-:Y:S01]  /*45d0*/  UIMAD UR4, UR4, UR8, URZ ;  /* 0x00000008040472a4 */ /* 0x004fe2000f8e02ff */
[----:B------:R-:W-:-:S03]  /*45e0*/  UMOV UR25, 0x10110010 ;  /* 0x1011001000197882 */ /* 0x000fc60000000000 */
[----:B------:R-:W-:Y:S02]  /*45f0*/  UIMAD UR6, UR4, UR9, URZ ;  /* 0x00000009040672a4 */ /* 0x000fe4000f8e02ff */
[----:B------:R-:W-:Y:S02]  /*4600*/  UIADD3 UR4, UPT, UPT, UR17, 0x6400, URZ ;  /* 0x0000640011047890 */ /* 0x000fe4000fffe0ff */
[----:B------:R-:W-:Y:S02]  /*4610*/  UIADD3 UR29, UPT, UPT, UR6, -0x1, URZ ;  /* 0xffffffff061d7890 */ /* 0x000fe4000fffe0ff */
[----:B------:R-:W-:Y:S02]  /*4620*/  USHF.R.U32.HI UR4, URZ, 0x4, UR4 ;  /* 0x00000004ff047899 */ /* 0x000fe40008011604 */
[----:B------:R-:W-:Y:S02]  /*4630*/  UISETP.GE.AND UP4, UPT, UR6, 0x1, UPT ;  /* 0x000000010600788c */ /* 0x000fe4000bf86270 */
[----:B------:R-:W-:-:S04]  /*4640*/  ULOP3.LUT UR4, UR4, 0x3fff, URZ, 0xc0, !UPT ;  /* 0x00003fff04047892 */ /* 0x000fc8000f8ec0ff */
[----:B------:R-:W-:Y:S01]  /*4650*/  ULOP3.LUT UR19, UR4, 0x10000, URZ, 0xfc, !UPT ;  /* 0x0001000004137892 */ /* 0x000fe2000f8efcff */
[C---:B-1----:R-:W-:Y:S01]  /*4660*/  VIADD R5, R3.reuse, 0x40 ;  /* 0x0000004003057836 */ /* 0x042fe20000000000 */
[----:B------:R-:W-:-:S04]  /*4670*/  LOP3.LUT R4, R3, 0xffff, RZ, 0xc0, !PT ;  /* 0x0000ffff03047812 */ /* 0x000fc800078ec0ff */
[----:B------:R-:W-:-:S05]  /*4680*/  LOP3.LUT R5, R5, 0xffff, RZ, 0xc0, !PT ;  /* 0x0000ffff05057812 */ /* 0x000fca00078ec0ff */
[----:B------:R1:W-:Y:S02]  /*4690*/  STL.64 [R1], R4 ;  /* 0x0000000401007387 */ /* 0x0003e40000100a00 */
.L_x_86:
[----:B-1----:R-:W-:-:S04]  /*46a0*/  SHF.L.U32 R5, R2, 0x1f, RZ ;  /* 0x0000001f02057819 */ /* 0x002fc800000006ff */
[----:B------:R-:W1:Y:S02]  /*46b0*/  SYNCS.PHASECHK.TRANS64.TRYWAIT P0, [UR17+0x180], R5 ;  /* 0x00018005ff0075a7 */ /* 0x000e640008001111 */
[----:B-1-34-:R-:W-:Y:S05]  /*46c0*/  @!P0 BRA `(.L_x_78) ;  /* 0x0000005400a48947 */ /* 0x01afea0003800000 */
.L_x_193:
[----:B-1----:R-:W1:Y:S01]  /*46d0*/  LDS.128 R4, [UR17+0x1c0] ;  /* 0x0001c011ff047984 */ /* 0x002e620008000c00 */
[----:B------:R-:W-:Y:S01]  /*46e0*/  ULEA UR22, UR21, UR17, 0x3 ;  /* 0x0000001115167291 */ /* 0x000fe2000f8e18ff */
[----:B------:R-:W-:Y:S01]  /*46f0*/  @!PT LDS RZ, [RZ] ;  /* 0x00000000fffff984 */ /* 0x000fe20000000800 */
[----:B------:R-:W-:Y:S01]  /*4700*/  @!PT LDS RZ, [RZ] ;  /* 0x00000000fffff984 */ /* 0x000fe20000000800 */
[----:B------:R-:W-:Y:S01]  /*4710*/  @!PT LDS RZ, [RZ] ;  /* 0x00000000fffff984 */ /* 0x000fe20000000800 */
[----:B------:R-:W-:Y:S01]  /*4720*/  @!PT LDS RZ, [RZ] ;  /* 0x00000000fffff984 */ /* 0x000fe20000000800 */
[----:B------:R2:W-:Y:S06]  /*4730*/  MEMBAR.ALL.CTA ;  /* 0x0000000000007992 */ /* 0x0005ec0000008000 */
[----:B--2---:R-:W2:Y:S02]  /*4740*/  FENCE.VIEW.ASYNC.S ;  /* 0x00000000000073c6 */ /* 0x004ea40000000000 */
[----:B--2---:R-:W-:Y:S01]  /*4750*/  SYNCS.ARRIVE.TRANS64.RED.A1T0 RZ, [UR23], RZ ;  /* 0x000000ffffff79a7 */ /* 0x004fe20008100417 */
[----:B-1----:R-:W-:Y:S01]  /*4760*/  LOP3.LUT P2, RZ, R6, 0x1, RZ, 0xc0, !PT ;  /* 0x0000000106ff7812 */ /* 0x002fe2000784c0ff */
[----:B------:R-:W-:-:S12]  /*4770*/  BRA.U UP3, `(.L_x_79) ;  /* 0x00000001030c7547 */ /* 0x000fd8000b800000 */
[----:B------:R-:W-:-:S04]  /*4780*/  SHF.L.U32 R5, R8, 0x1f, RZ ;  /* 0x0000001f08057819 */ /* 0x000fc800000006ff */
[----:B------:R-:W1:Y:S02]  /*4790*/  SYNCS.PHASECHK.TRANS64.TRYWAIT P0, [UR22+0x1a0], R5 ;  /* 0x0001a005ff0075a7 */ /* 0x000e640008001116 */
[----:B-1----:R-:W-:Y:S05]  /*47a0*/  @!P0 BRA `(.L_x_80) ;  /* 0x0000005400848947 */ /* 0x002fea0003800000 */
.L_x_79:
[----:B------:R-:W-:Y:S05]  /*47b0*/  BRA.U UP3, `(.L_x_81) ;  /* 0x0000000103d47547 */ /* 0x000fea000b800000 */
[----:B------:R-:W-:Y:S05]  /*47c0*/  BRA.U !UP4, `(.L_x_82) ;  /* 0x000000010cc47547 */ /* 0x000fea000b800000 */
[----:B------:R-:W-:Y:S01]  /*47d0*/  ULEA UR4, UR21, UR49, 0x2 ;  /* 0x0000003115047291 */ /* 0x000fe2000f8e10ff */
[----:B-1----:R-:W-:-:S08]  /*47e0*/  SHF.L.U32 R4, R0, 0x1f, RZ ;  /* 0x0000001f00047819 */ /* 0x002fd000000006ff */
[----:B------:R-:W5:Y:S01]  /*47f0*/  LDL R5, [UR4] ;  /* 0x00000004ff057983 */ /* 0x000f620008100800 */
[----:B------:R-:W-:Y:S02]  /*4800*/  ULEA UR4, UR16, UR17, 0x3 ;  /* 0x0000001110047291 */ /* 0x000fe4000f8e18ff */
[----:B------:R-:W-:Y:S01]  /*4810*/  UPLOP3.LUT UP2, UPT, UPT, UPT, UPT, 0x40, 0x4 ;  /* 0x000000000004789c */ /* 0x000fe20003f4e870 */
[----:B------:R-:W-:Y:S01]  /*4820*/  UMOV UR15, UR29 ;  /* 0x0000001d000f7c82 */ /* 0x000fe20008000000 */
[----:B------:R-:W-:-:S05]  /*4830*/  UMOV UR5, UR16 ;  /* 0x0000001000057c82 */ /* 0x000fca0008000000 */
[----:B------:R1:W2:Y:S04]  /*4840*/  SYNCS.PHASECHK.TRANS64.TRYWAIT P1, [UR4], R4 ;  /* 0x00000004ff0075a7 */ /* 0x0002a80008021104 */
.L_x_85:
[----:B---3--:R-:W-:Y:S01]  /*4850*/  ULEA UR10, UR5, UR17, 0x3 ;  /* 0x00000011050a7291 */ /* 0x008fe2000f8e18ff */
[----:B--2-4-:R-:W-:Y:S11]  /*4860*/  @P1 BRA `(.L_x_83) ;  /* 0x00000000000c1947 */ /* 0x014ff60003800000 */
[----:B------:R-:W-:Y:S04]  /*4870*/  SHF.L.U32 R7, R0, 0x1f, RZ ;  /* 0x0000001f00077819 */ /* 0x000fe800000006ff */
[----:B------:R-:W2:Y:S02]  /*4880*/  SYNCS.PHASECHK.TRANS64.TRYWAIT P0, [UR10], R7 ;  /* 0x00000007ff0075a7 */ /* 0x000ea4000800110a */
[----:B--2---:R-:W-:Y:S05]  /*4890*/  @!P0 BRA `(.L_x_84) ;  /* 0x0000005400608947 */ /* 0x004fea0003800000 */
.L_x_83:
[----:B------:R-:W-:Y:S01]  /*48a0*/  UISETP.NE.AND UP0, UPT, UR15, URZ, UPT ;  /* 0x000000ff0f00728c */ /* 0x000fe2000bf05270 */
[----:B------:R-:W-:Y:S01]  /*48b0*/  PLOP3.LUT P1, PT, PT, PT, PT, 0x80, 0x8 ;  /* 0x000000000008781c */ /* 0x000fe20003f2f070 */
[----:B------:R-:W-:Y:S02]  /*48c0*/  UIADD3 UR4, UPT, UPT, UR5, 0x1, URZ ;  /* 0x0000000105047890 */ /* 0x000fe4000fffe0ff */
[----:B------:R-:W-:Y:S02]  /*48d0*/  ULEA UR8, UR5, UR20, 0x7 ;  /* 0x0000001405087291 */ /* 0x000fe4000f8e38ff */
[----:B------:R-:W-:Y:S01]  /*48e0*/  UISETP.NE.AND UP1, UPT, UR4, 0x14, UPT ;  /* 0x000000140400788c */ /* 0x000fe2000bf25270 */
[----:B------:R-:W-:Y:S01]  /*48f0*/  PLOP3.LUT P0, PT, PT, PT, UP0, 0x80, 0x8 ;  /* 0x000000000008781c */ /* 0x000fe20003f0f008 */
[----:B------:R-:W-:Y:S02]  /*4900*/  UIADD3 UR12, UPT, UPT, UR8, 0x40, URZ ;  /* 0x00000040080c7890 */ /* 0x000fe4000fffe0ff */
[----:B------:R-:W-:Y:S02]  /*4910*/  USEL UR6, URZ, 0x1, UP1 ;  /* 0x00000001ff067887 */ /* 0x000fe40008800000 */
[----:B------:R-:W-:Y:S02]  /*4920*/  USEL UR16, UR4, URZ, UP1 ;  /* 0x000000ff04107287 */ /* 0x000fe40008800000 */
[----:B------:R-:W-:Y:S02]  /*4930*/  UIADD3 UR10, UPT, UPT, UR10, 0xa0, URZ ;  /* 0x000000a00a0a7890 */ /* 0x000fe4000fffe0ff */
[----:B------:R-:W-:Y:S01]  /*4940*/  @UP0 ULEA UR4, UR16, UR17, 0x3 ;  /* 0x0000001110040291 */ /* 0x000fe2000f8e18ff */
[----:B------:R-:W-:Y:S01]  /*4950*/  LOP3.LUT R0, R0, UR6, RZ, 0x3c, !PT ;  /* 0x0000000600007c12 */ /* 0x000fe2000f8e3cff */
[----:B------:R-:W-:Y:S01]  /*4960*/  UMOV UR9, 0x80004020 ;  /* 0x8000402000097882 */ /* 0x000fe20000000000 */
[----:B------:R-:W-:Y:S01]  /*4970*/  UMOV UR13, 0x80004020 ;  /* 0x80004020000d7882 */ /* 0x000fe20000000000 */
[----:B------:R-:W-:Y:S01]  /*4980*/  UMOV UR7, 0x80004020 ;  /* 0x8000402000077882 */ /* 0x000fe20000000000 */
[----:B-1----:R-:W-:Y:S04]  /*4990*/  @P0 SHF.L.U32 R4, R0, 0x1f, RZ ;  /* 0x0000001f00040819 */ /* 0x002fe800000006ff */
[----:B------:R3:W4:Y:S01]  /*49a0*/  @P0 SYNCS.PHASECHK.TRANS64.TRYWAIT P1, [UR4], R4 ;  /* 0x00000004ff0005a7 */ /* 0x0007220008021104 */
[----:B------:R-:W-:Y:S11]  /*49b0*/  ELECT P0, URZ, PT ;  /* 0x0000000000ff782f */ /* 0x000ff60003800000 */
[----:B------:R-:W-:Y:S02]  /*49c0*/  @!UPT UIADD3 URZ, UPT, UPT, URZ, URZ, URZ ;  /* 0x000000fffffff290 */ /* 0x000fe4000fffe0ff */
[C---:B-----5:R-:W-:Y:S01]  /*49d0*/  @P0 R2UR.BROADCAST UR14, R5.reuse ;  /* 0x00000000050e02ca */ /* 0x060fe200008e0000 */
[----:B------:R-:W-:Y:S01]  /*49e0*/  ULEA UR4, UR5, UR19, 0x9 ;  /* 0x0000001305047291 */ /* 0x000fe2000f8e48ff */
[----:B------:R-:W-:Y:S11]  /*49f0*/  ELECT P0, URZ, PT ;  /* 0x0000000000ff782f */ /* 0x000ff60003800000 */
[----:B------:R-:W-:Y:S02]  /*4a00*/  @!UPT UIADD3 URZ, UPT, UPT, URZ, URZ, URZ ;  /* 0x000000fffffff290 */ /* 0x000fe4000fffe0ff */
[----:B------:R-:W-:Y:S01]  /*4a10*/  @P0 R2UR.BROADCAST UR11, R5 ;  /* 0x00000000050b02ca */ /* 0x000fe200008e0000 */
[----:B------:R-:W-:Y:S01]  /*4a20*/  UIADD3 UR6, UPT, UPT, UR4, 0x2, URZ ;  /* 0x0000000204067890 */ /* 0x000fe2000fffe0ff */
[----:B------:R-:W-:Y:S02]  /*4a30*/  UMOV UR5, 0x80004020 ;  /* 0x8000402000057882 */ /* 0x000fe40000000000 */
[----:B------:R1:W-:Y:S01]  /*4a40*/  UTCHMMA.2CTA gdesc[UR4], gdesc[UR8], tmem[UR14], tmem[UR26], idesc[UR27], UP2 ;  /* 0x00ff1a08040075ea */ /* 0x0003e2000920000e */
[----:B------:R-:W-:Y:S08]  /*4a50*/  UPLOP3.LUT UP2, UPT, UPT, UPT, UPT, 0x80, 0x8 ;  /* 0x000000000008789c */ /* 0x000ff00003f4f070 */
[----:B------:R3:W-:Y:S01]  /*4a60*/  UTCHMMA.2CTA gdesc[UR6], gdesc[UR12], tmem[UR11], tmem[UR24], idesc[UR25], UPT ;  /* 0x00ff180c060075ea */ /* 0x0007e2000ba0000b */
[----:B------:R3:W-:Y:S01]  /*4a70*/  UTCBAR.2CTA.MULTICAST [UR10], URZ, UR18 ;  /* 0x000000ff0a0073e9 */ /* 0x0007e20008200812 */
[----:B-1----:R-:W-:Y:S02]  /*4a80*/  UIADD3 UR4, UPT, UPT, UR15, 0x1, URZ ;  /* 0x000000010f047890 */ /* 0x002fe4000fffe0ff */
[----:B------:R-:W-:Y:S02]  /*4a90*/  UIADD3 UR8, UPT, UPT, UR15, -0x1, URZ ;  /* 0xffffffff0f087890 */ /* 0x000fe4000fffe0ff */
[----:B------:R-:W-:Y:S01]  /*4aa0*/  UISETP.GT.U32.AND UP0, UPT, UR4, 0x1, UPT ;  /* 0x000000010400788c */ /* 0x000fe2000bf04070 */
[----:B------:R-:W-:Y:S04]  /*4ab0*/  UMOV UR5, UR16 ;  /* 0x0000001000057c82 */ /* 0x000fe80008000000 */
[----:B------:R-:W-:Y:S04]  /*4ac0*/  UMOV UR15, UR8 ;  /* 0x00000008000f7c82 */ /* 0x000fe80008000000 */
[----:B------:R-:W-:Y:S05]  /*4ad0*/  BRA.U UP0, `(.L_x_85) ;  /* 0xfffffffd005c7547 */ /* 0x000fea000b83ffff */
.L_x_82:
[----:B------:R-:W-:-:S09]  /*4ae0*/  UIADD3 UR4, UPT, UPT, UR22, 0x190, URZ ;  /* 0x0000019016047890 */ /* 0x000fd2000fffe0ff */
[----:B------:R2:W-:Y:S01]  /*4af0*/  UTCBAR.2CTA.MULTICAST [UR4], URZ, UR28 ;  /* 0x000000ff040073e9 */ /* 0x0005e2000820081c */
[----:B------:R-:W-:Y:S02]  /*4b00*/  NOP ;  /* 0x0000000000007918 */ /* 0x000fe40000000000 */
.L_x_81:
[----:B--2---:R-:W-:Y:S01]  /*4b10*/  UIADD3 UR4, UPT, UPT, UR21, 0x1, URZ ;  /* 0x0000000115047890 */ /* 0x004fe2000fffe0ff */
[----:B------:R-:W-:-:S03]  /*4b20*/  LOP3.LUT R2, R2, 0x1, RZ, 0x3c, !PT ;  /* 0x0000000102027812 */ /* 0x000fc600078e3cff */
[----:B------:R-:W-:-:S04]  /*4b30*/  UISETP.NE.AND UP0, UPT, UR4, 0x2, UPT ;  /* 0x000000020400788c */ /* 0x000fc8000bf05270 */
[----:B------:R-:W-:Y:S02]  /*4b40*/  USEL UR5, URZ, 0x1, UP0 ;  /* 0x00000001ff057887 */ /* 0x000fe40008000000 */
[----:B------:R-:W-:-:S04]  /*4b50*/  USEL UR21, UR4, URZ, UP0 ;  /* 0x000000ff04157287 */ /* 0x000fc80008000000 */
[----:B------:R-:W-:Y:S01]  /*4b60*/  LOP3.LUT R8, R8, UR5, RZ, 0x3c, !PT ;  /* 0x0000000508087c12 */ /* 0x000fe2000f8e3cff */
[----:B------:R-:W-:Y:S07]  /*4b70*/  @P2 BRA `(.L_x_86) ;  /* 0xfffffff800c82947 */ /* 0x000fee000383ffff */
[----:B------:R-:W2:Y:S01]  /*4b80*/  S2UR UR8, SR_CgaCtaId ;  /* 0x00000000000879c3 */ /* 0x000ea20000008800 */
[----:B------:R-:W-:Y:S01]  /*4b90*/  ELECT P0, URZ, PT ;  /* 0x0000000000ff782f */ /* 0x000fe20003800000 */
[----:B------:R-:W-:Y:S01]  /*4ba0*/  HFMA2 R0, -RZ, RZ, 0, 5.9604644775390625e-08 ;  /* 0x00000001ff007431 */ /* 0x000fe200000001ff */
[----:B------:R-:W-:-:S05]  /*4bb0*/  UMOV UR4, 0x40 ;  /* 0x0000004000047882 */ /* 0x000fca0000000000 */
[----:B------:R-:W-:Y:S01]  /*4bc0*/  UVIRTCOUNT.DEALLOC.SMPOOL 0x80 ;  /* 0x000000800000784c */ /* 0x000fe20000000000 */
[----:B------:R-:W-:Y:S02]  /*4bd0*/  UISETP.NE.AND UP0, UPT, UR31, URZ, UPT ;  /* 0x000000ff1f00728c */ /* 0x000fe4000bf05270 */
[----:B--2---:R-:W-:-:S09]  /*4be0*/  ULEA UR8, UR8, UR4, 0x18 ;  /* 0x0000000408087291 */ /* 0x004fd2000f8ec0ff */
[----:B------:R2:W-:Y:S01]  /*4bf0*/  @P0 STS.U8 [UR8+0x1c], R0 ;  /* 0x00001c00ff000988 */ /* 0x0005e20008000008 */
[----:B------:R-:W-:Y:S05]  /*4c00*/  BRA.U UP0, `(.L_x_87) ;  /* 0x0000000100587547 */ /* 0x000fea000b800000 */
[----:B------:R-:W-:Y:S01]  /*4c10*/  UIADD3 UR5, UPT, UPT, UR17, 0x1a0, URZ ;  /* 0x000001a011057890 */ /* 0x000fe2000fffe0ff */
[----:B-1----:R-:W-:-:S03]  /*4c20*/  SHF.L.U32 R5, R8, 0x1f, RZ ;  /* 0x0000001f08057819 */ /* 0x002fc600000006ff */
[----:B------:R-:W-:-:S09]  /*4c30*/  ULEA UR4, UR21, UR5, 0x3 ;  /* 0x0000000515047291 */ /* 0x000fd2000f8e18ff */
[----:B------:R-:W1:Y:S02]  /*4c40*/  SYNCS.PHASECHK.TRANS64.TRYWAIT P0, [UR4], R5 ;  /* 0x00000005ff0075a7 */ /* 0x000e640008001104 */
[----:B-1----:R-:W-:Y:S05]  /*4c50*/  @!P0 BRA `(.L_x_88) ;  /* 0x0000005000888947 */ /* 0x002fea0003800000 */
.L_x_197:
[----:B------:R-:W-:-:S04]  /*4c60*/  UIADD3 UR4, UPT, UPT, UR21, 0x1, URZ ;  /* 0x0000000115047890 */ /* 0x000fc8000fffe0ff */
[----:B------:R-:W-:-:S04]  /*4c70*/  UISETP.NE.AND UP1, UPT, UR4, 0x2, UPT ;  /* 0x000000020400788c */ /* 0x000fc8000bf25270 */
[----:B---3--:R-:W-:Y:S02]  /*4c80*/  USEL UR6, URZ, 0x1, UP1 ;  /* 0x00000001ff067887 */ /* 0x008fe40008800000 */
[----:B------:R-:W-:-:S04]  /*4c90*/  USEL UR4, UR4, URZ, UP1 ;  /* 0x000000ff04047287 */ /* 0x000fc80008800000 */
[----:B------:R-:W-:Y:S01]  /*4ca0*/  ULEA UR4, UR4, UR5, 0x3 ;  /* 0x0000000504047291 */ /* 0x000fe2000f8e18ff */
[----:B-1----:R-:W-:-:S04]  /*4cb0*/  LOP3.LUT R5, R8, UR6, RZ, 0x3c, !PT ;  /* 0x0000000608057c12 */ /* 0x002fc8000f8e3cff */
[----:B------:R-:W-:Y:S01]  /*4cc0*/  SHF.L.U32 R5, R5, 0x1f, RZ ;  /* 0x0000001f05057819 */ /* 0x000fe200000006ff */
[----:B--2---:R-:W-:-:S04]  /*4cd0*/  IMAD.U32 R0, RZ, RZ, UR4 ;  /* 0x00000004ff007e24 */ /* 0x004fc8000f8e00ff */
[----:B------:R1:W2:Y:S03]  /*4ce0*/  SYNCS.PHASECHK.TRANS64.TRYWAIT P0, [R0+URZ], R5 ;  /* 0x00000005000075a7 */ /* 0x0002a600080011ff */
[----:B--2---:R-:W-:Y:S05]  /*4cf0*/  @!P0 NANOSLEEP.SYNCS 0x989680 ;  /* 0x009896800000895d */ /* 0x004fea0003900000 */
[----:B------:R-:W2:Y:S02]  /*4d00*/  @!P0 SYNCS.PHASECHK.TRANS64 P0, [R0+URZ], R5 ;  /* 0x00000005000085a7 */ /* 0x000ea400080010ff */
[----:B--2---:R-:W-:Y:S05]  /*4d10*/  @P0 BRA `(.L_x_89) ;  /* 0x0000000000200947 */ /* 0x004fea0003800000 */
.L_x_90:
[----:B--2---:R2:W3:Y:S02]  /*4d20*/  SYNCS.PHASECHK.TRANS64.TRYWAIT P0, [R0+URZ], R5 ;  /* 0x00000005000075a7 */ /* 0x0044e400080011ff */
[----:B---3--:R-:W-:Y:S05]  /*4d30*/  @!P0 NANOSLEEP.SYNCS 0x989680 ;  /* 0x009896800000895d */ /* 0x008fea0003900000 */
[----:B------:R-:W3:Y:S02]  /*4d40*/  @!P0 SYNCS.PHASECHK.TRANS64 P0, [R0+URZ], R5 ;  /* 0x00000005000085a7 */ /* 0x000ee400080010ff */
[----:B---3--:R-:W-:Y:S05]  /*4d50*/  @!P0 BRA `(.L_x_90) ;  /* 0xfffffffc00f08947 */ /* 0x008fea000383ffff */
[----:B------:R-:W-:Y:S05]  /*4d60*/  BRA `(.L_x_89) ;  /* 0x00000000000c7947 */ /* 0x000fea0003800000 */
.L_x_87:
[----:B------:R-:W-:-:S04]  /*4d70*/  UIADD3 UR4, UPT, UPT, UR17, 0x1b0, URZ ;  /* 0x000001b011047890 */ /* 0x000fc8000fffe0ff */
[----:B------:R-:W-:-:S09]  /*4d80*/  UPRMT UR4, UR30, 0x654, UR4 ;  /* 0x000006541e047896 */ /* 0x000fd20008000004 */
[----:B------:R-:W-:Y:S03]  /*4d90*/  SYNCS.ARRIVE.TRANS64.RED.A1T0 RZ, [UR4], RZ ;  /* 0x000000ffffff79a7 */ /* 0x000fe60008100404 */
.L_x_89:
[----:B-12---:R-:W-:Y:S01]  /*4da0*/  SHF.L.U32 R5, RZ, 0x1f, RZ ;  /* 0x0000001fff057819 */ /* 0x006fe200000006ff */
[----:B------:R-:W-:Y:S01]  /*4db0*/  UIADD3 UR4, UPT, UPT, UR17, 0x1b0, URZ ;  /* 0x000001b011047890 */ /* 0x000fe2000fffe0ff */
[----:B------:R-:W-:Y:S02]  /*4dc0*/  PLOP3.LUT P0, PT, PT, PT, UP0, 0x80, 0x8 ;  /* 0x000000000008781c */ /* 0x000fe40003f0f008 */
[----:B----4-:R-:W1:Y:S02]  /*4dd0*/  SYNCS.PHASECHK.TRANS64.TRYWAIT P1, [UR17+0x1b0], R5 ;  /* 0x0001b005ff0075a7 */ /* 0x010e640008021111 */
[----:B-1----:R-:W-:Y:S09]  /*4de0*/  @!P1 BRA `(.L_x_91) ;  /* 0x00000050003c9947 */ /* 0x002ff20003800000 */
.L_x_199:
[----:B------:R-:W-:Y:S01]  /*4df0*/  @!UP0 UPRMT UR4, UR30, 0x654, UR4 ;  /* 0x000006541e048896 */ /* 0x000fe20008000004 */
[----:B------:R-:W-:Y:S01]  /*4e00*/  LOP3.LUT R2, R3, 0xffff, RZ, 0xc0, !PT ;  /* 0x0000ffff03027812 */ /* 0x000fe200078ec0ff */
[----:B------:R-:W-:Y:S02]  /*4e10*/  IMAD.MOV.U32 R3, RZ, RZ, 0xffff ;  /* 0x0000ffffff037424 */ /* 0x000fe400078e00ff */
[----:B-1----:R-:W-:Y:S01]  /*4e20*/  IMAD.MOV.U32 R5, RZ, RZ, 0x1 ;  /* 0x00000001ff057424 */ /* 0x002fe200078e00ff */
[----:B------:R-:W-:-:S04]  /*4e30*/  SHF.R.U32.HI R2, RZ, 0x5, R2 ;  /* 0x00000005ff027819 */ /* 0x000fc80000011602 */
[----:B------:R-:W-:Y:S01]  /*4e40*/  @!P0 SYNCS.ARRIVE.TRANS64.RED.A1T0 RZ, [UR4], RZ ;  /* 0x000000ffffff89a7 */ /* 0x000fe20008100404 */
[----:B------:R-:W-:Y:S01]  /*4e50*/  NOP ;  /* 0x0000000000007918 */ /* 0x000fe20000000000 */
[----:B------:R-:W1:Y:S01]  /*4e60*/  LDS R0, [UR8+0x14] ;  /* 0x00001408ff007984 */ /* 0x000e620008000800 */
[-C--:B------:R-:W-:Y:S02]  /*4e70*/  SHF.L.U32 R3, R3, R2.reuse, RZ ;  /* 0x0000000203037219 */ /* 0x080fe400000006ff */
[----:B------:R-:W-:Y:S02]  /*4e80*/  SHF.L.U32 R5, R5, R2, RZ ;  /* 0x0000000205057219 */ /* 0x000fe400000006ff */
[----:B-1----:R-:W-:-:S04]  /*4e90*/  LOP3.LUT R0, R0, R3, RZ, 0xc0, !PT ;  /* 0x0000000300007212 */ /* 0x002fc800078ec0ff */
[----:B------:R-:W-:-:S13]  /*4ea0*/  ISETP.NE.AND P0, PT, R0, R3, PT ;  /* 0x000000030000720c */ /* 0x000fda0003f05270 */
[----:B------:R-:W-:Y:S05]  /*4eb0*/  @P0 BRA `(.L_x_92) ;  /* 0x00000000005c0947 */ /* 0x000fea0003800000 */
[----:B------:R-:W1:Y:S02]  /*4ec0*/  LDS R0, [UR8+0x18] ;  /* 0x00001808ff007984 */ /* 0x000e640008000800 */
[----:B-1----:R-:W-:-:S04]  /*4ed0*/  LOP3.LUT R0, R0, R5, RZ, 0xc0, !PT ;  /* 0x0000000500007212 */ /* 0x002fc800078ec0ff */
[----:B------:R-:W-:-:S13]  /*4ee0*/  ISETP.NE.AND P0, PT, R0, R5, PT ;  /* 0x000000050000720c */ /* 0x000fda0003f05270 */
[----:B------:R-:W-:Y:S05]  /*4ef0*/  @P0 BRA `(.L_x_93) ;  /* 0x0000000000400947 */ /* 0x000fea0003800000 */
[----:B------:R-:W-:Y:S01]  /*4f00*/  R2UR UR4, R3 ;  /* 0x00000000030472ca */ /* 0x000fe200000e0000 */
[----:B------:R-:W1:Y:S01]  /*4f10*/  S2R R2, SR_LANEID ;  /* 0x0000000000027919 */ /* 0x000e620000000000 */
[----:B------:R-:W-:-:S04]  /*4f20*/  LOP3.LUT R5, RZ, R5, RZ, 0x33, !PT ;  /* 0x00000005ff057212 */ /* 0x000fc800078e33ff */
[----:B---3--:R-:W2:Y:S07]  /*4f30*/  REDUX UR6, R5 ;  /* 0x00000000050673c4 */ /* 0x008eae0000000000 */
[----:B------:R-:W-:-:S03]  /*4f40*/  ULOP3.LUT UR5, URZ, UR4, URZ, 0x33, !UPT ;  /* 0x00000004ff057292 */ /* 0x000fc6000f8e33ff */
[----:B------:R-:W-:Y:S02]  /*4f50*/  VOTEU.ANY UR4, UPT, PT ;  /* 0x0000000000047886 */ /* 0x000fe400038e0100 */
[----:B------:R-:W-:Y:S01]  /*4f60*/  UFLO.U32 UR4, UR4 ;  /* 0x00000004000472bd */ /* 0x000fe200080e0000 */
[----:B------:R-:W-:-:S04]  /*4f70*/  IMAD.U32 R0, RZ, RZ, UR5 ;  /* 0x00000005ff007e24 */ /* 0x000fc8000f8e00ff */
[----:B------:R-:W3:Y:S02]  /*4f80*/  REDUX UR7, R0 ;  /* 0x00000000000773c4 */ /* 0x000ee40000000000 */
[----:B------:R4:W-:Y:S01]  /*4f90*/  UTCATOMSWS.AND URZ, UR5 ;  /* 0x0000000500ff79e3 */ /* 0x0009e20008000000 */
[----:B-1----:R-:W-:Y:S01]  /*4fa0*/  ISETP.EQ.U32.AND P0, PT, R2, UR4, PT ;  /* 0x0000000402007c0c */ /* 0x002fe2000bf02070 */
[----:B--2---:R-:W-:Y:S02]  /*4fb0*/  IMAD.U32 R2, RZ, RZ, UR6 ;  /* 0x00000006ff027e24 */ /* 0x004fe4000f8e00ff */
[----:B---3--:R-:W-:-:S10]  /*4fc0*/  IMAD.U32 R3, RZ, RZ, UR7 ;  /* 0x00000007ff037e24 */ /* 0x008fd4000f8e00ff */
[----:B------:R4:W-:Y:S04]  /*4fd0*/  @P0 ATOMS.AND RZ, [UR8+0x14], R3 ;  /* 0x00001403ffff098c */ /* 0x0009e8000a800008 */
[----:B------:R4:W-:Y:S01]  /*4fe0*/  @P0 ATOMS.AND RZ, [UR8+0x18], R2 ;  /* 0x00001802ffff098c */ /* 0x0009e2000a800008 */
[----:B------:R-:W-:Y:S05]  /*4ff0*/  BRA `(.L_x_94) ;  /* 0x0000000000147947 */ /* 0x000fea0003800000 */
.L_x_93:
[----:B------:R-:W-:Y:S02]  /*5000*/  MOV R2, 0x5020 ;  /* 0x0000502000027802 */ /* 0x000fe40000000f00 */
[----:B---3-5:R-:W-:Y:S05]  /*5010*/  CALL.REL.NOINC `($__internal_0_$__cuda_sm10x_tcgen05_guardrail_trap_col_being_dealloced_not_returned_by_alloc) ;  /* 0x0000005000ac7944 */ /* 0x028fea0003c00000 */
[----:B------:R-:W-:Y:S05]  /*5020*/  BRA `(.L_x_94) ;  /* 0x0000000000087947 */ /* 0x000fea0003800000 */
.L_x_92:
[----:B------:R-:W-:Y:S02]  /*5030*/  MOV R2, 0x5050 ;  /* 0x0000505000027802 */ /* 0x000fe40000000f00 */
[----:B---3-5:R-:W-:Y:S05]  /*5040*/  CALL.REL.NOINC `($__internal_2_$__cuda_sm10x_tcgen05_guardrail_trap_unallocated_columns_being_dealloced) ;  /* 0x0000005000b87944 */ /* 0x028fea0003c00000 */
.L_x_94:
[----:B------:R-:W-:Y:S01]  /*5050*/  NOP ;  /* 0x0000000000007918 */ /* 0x000fe20000000000 */
[----:B----4-:R-:W-:Y:S05]  /*5060*/  EXIT ;  /* 0x000000000000794d */ /* 0x010fea0003800000 */
.L_x_66:
[----:B------:R-:W-:-:S09]  /*5070*/  UISETP.NE.OR UP0, UPT, UR18, 0x3, !UP3 ;  /* 0x000000031200788c */ /* 0x000fd2000df05670 */
[----:B------:R-:W-:Y:S05]  /*5080*/  BRA.U UP0, `(.L_x_95) ;  /* 0x0000001100807547 */ /* 0x000fea000b800000 */
[----:B------:R-:W2:Y:S01]  /*5090*/  LDCU.64 UR4, c[0x0][0x988] ;  /* 0x00013100ff0477ac */ /* 0x000ea20008000a00 */
[----:B------:R-:W3:Y:S01]  /*50a0*/  S2UR UR6, SR_CgaCtaId ;  /* 0x00000000000679c3 */ /* 0x000ee20000008800 */
[----:B------:R-:W-:Y:S01]  /*50b0*/  HFMA2 R10, -RZ, RZ, 0, 5.9604644775390625e-08 ;  /* 0x00000001ff0a7431 */ /* 0x000fe200000001ff */
[----:B------:R-:W-:Y:S01]  /*50c0*/  MOV R8, RZ ;  /* 0x000000ff00087202 */ /* 0x000fe20000000f00 */
[----:B------:R-:W4:Y:S01]  /*50d0*/  LDCU UR30, c[0x0][0x370] ;  /* 0x00006e00ff1e77ac */ /* 0x000f220008000800 */
[----:B------:R-:W-:Y:S01]  /*50e0*/  HFMA2 R3, -RZ, RZ, 0, 0.0078125 ;  /* 0x00002000ff037431 */ /* 0x000fe200000001ff */
[----:B------:R-:W1:Y:S03]  /*50f0*/  LDCU.128 UR32, c[0x0][0xc10] ;  /* 0x00018200ff2077ac */ /* 0x000e660008000c00 */
[----:B------:R-:W4:Y:S01]  /*5100*/  LDC.64 R12, c[0x0][0x348] ;  /* 0x0000d200ff0c7b82 */ /* 0x000f220000000a00 */
[----:B------:R-:W1:Y:S01]  /*5110*/  LDCU UR27, c[0x0][0x374] ;  /* 0x00006e80ff1b77ac */ /* 0x000e620008000800 */
[----:B------:R-:W4:Y:S01]  /*5120*/  LDCU.64 UR28, c[0x0][0x990] ;  /* 0x00013200ff1c77ac */ /* 0x000f220008000a00 */
[----:B------:R-:W4:Y:S01]  /*5130*/  LDCU UR17, c[0x0][0xc0c] ;  /* 0x00018180ff1177ac */ /* 0x000f220008000800 */
[----:B--2---:R-:W-:Y:S01]  /*5140*/  UISETP.NE.U32.AND UP0, UPT, UR4, URZ, UPT ;  /* 0x000000ff0400728c */ /* 0x004fe2000bf05070 */
[----:B------:R-:W2:Y:S01]  /*5150*/  LDCU.128 UR40, c[0x0][0xa80] ;  /* 0x00015000ff2877ac */ /* 0x000ea20008000c00 */
[----:B------:R-:W2:Y:S01]  /*5160*/  LDCU UR48, c[0x0][0xc20] ;  /* 0x00018400ff3077ac */ /* 0x000ea20008000800 */
[----:B------:R-:W2:Y:S01]  /*5170*/  LDCU UR4, c[0x0][0xc30] ;  /* 0x00018600ff0477ac */ /* 0x000ea20008000800 */
[----:B------:R-:W2:Y:S01]  /*5180*/  LDCU.128 UR44, c[0x0][0xa90] ;  /* 0x00015200ff2c77ac */ /* 0x000ea20008000c00 */
[----:B------:R-:W-:Y:S01]  /*5190*/  UMOV UR24, 0x400 ;  /* 0x0000040000187882 */ /* 0x000fe20000000000 */
[----:B-1----:R-:W-:-:S02]  /*51a0*/  UIMAD.WIDE.U32 UR8, UR27, UR35, URZ ;  /* 0x000000231b0872a5 */ /* 0x002fc4000f8e00ff */
[----:B---3--:R-:W-:Y:S02]  /*51b0*/  ULEA UR24, UR6, UR24, 0x18 ;  /* 0x0000001806187291 */ /* 0x008fe4000f8ec0ff */
[----:B----4-:R-:W-:Y:S02]  /*51c0*/  UIMAD.WIDE.U32 UR6, UR30, UR32, URZ ;  /* 0x000000201e0672a5 */ /* 0x010fe4000f8e00ff */
[----:B------:R-:W-:Y:S02]  /*51d0*/  UISETP.NE.AND.EX UP5, UPT, UR5, URZ, UPT, UP0 ;  /* 0x000000ff0500728c */ /* 0x000fe4000bfa5300 */
[----:B------:R-:W-:Y:S02]  /*51e0*/  UISETP.NE.U32.AND UP6, UPT, UR28, URZ, UPT ;  /* 0x000000ff1c00728c */ /* 0x000fe4000bfc5070 */
[----:B------:R-:W-:Y:S02]  /*51f0*/  UIADD3 UR31, UPT, UPT, UR24, 0x188, URZ ;  /* 0x00000188181f7890 */ /* 0x000fe4000fffe0ff */
[----:B------:R-:W-:-:S02]  /*5200*/  UISETP.NE.AND UP0, UPT, UR39, 0x1, UPT ;  /* 0x000000012700788c */ /* 0x000fc4000bf05270 */
[----:B------:R-:W-:Y:S02]  /*5210*/  UISETP.GE.AND UP2, UPT, UR39, 0x1, UPT ;  /* 0x000000012700788c */ /* 0x000fe4000bf46270 */
[----:B------:R-:W-:Y:S01]  /*5220*/  UISETP.NE.AND UP0, UPT, UR17, 0x1, UPT ;  /* 0x000000011100788c */ /* 0x000fe2000bf05270 */
[----:B------:R-:W-:Y:S01]  /*5230*/  UMOV UR6, UR7 ;  /* 0x0000000700067c82 */ /* 0x000fe20008000000 */
[----:B------:R-:W-:Y:S01]  /*5240*/  UMOV UR36, UR9 ;  /* 0x0000000900247c82 */ /* 0x000fe20008000000 */
[----:B------:R-:W-:Y:S02]  /*5250*/  UISETP.NE.AND UP2, UPT, UR34, 0x1, UPT ;  /* 0x000000012200788c */ /* 0x000fe4000bf45270 */
[----:B--2---:R-:W-:Y:S01]  /*5260*/  UISETP.NE.AND UP0, UPT, UR40, 0x1, UPT ;  /* 0x000000012800788c */ /* 0x004fe2000bf05270 */
[----:B------:R-:W-:Y:S01]  /*5270*/  UMOV UR26, URZ ;  /* 0x000000ff001a7c82 */ /* 0x000fe20008000000 */
[----:B------:R-:W1:Y:S01]  /*5280*/  LDCU UR49, c[0x0][0xaa0] ;  /* 0x00015400ff3177ac */ /* 0x000e620008000800 */
[----:B------:R-:W-:Y:S01]  /*5290*/  UPLOP3.LUT UP4, UPT, UPT, UPT, UPT, 0x40, 0x4 ;  /* 0x000000000004789c */ /* 0x000fe20003f8e870 */
[----:B------:R-:W2:Y:S01]  /*52a0*/  LDCU.64 UR18, c[0x0][0xc28] ;  /* 0x00018500ff1277ac */ /* 0x000ea20008000a00 */
[----:B------:R-:W-:-:S02]  /*52b0*/  UISETP.NE.AND.EX UP6, UPT, UR29, URZ, UPT, UP6 ;  /* 0x000000ff1d00728c */ /* 0x000fc4000bfc5360 */
[----:B------:R-:W-:Y:S02]  /*52c0*/  UPRMT UR31, URZ, 0x654, UR31 ;  /* 0x00000654ff1f7896 */ /* 0x000fe4000800001f */
[----:B------:R-:W-:Y:S02]  /*52d0*/  USHF.R.U32.HI UR37, URZ, UR33, UR6 ;  /* 0x00000021ff257299 */ /* 0x000fe40008011606 */
[----:B------:R-:W-:Y:S02]  /*52e0*/  USHF.R.U32.HI UR36, URZ, UR48, UR36 ;  /* 0x00000030ff247299 */ /* 0x000fe40008011624 */
[----:B------:R-:W-:Y:S02]  /*52f0*/  UISETP.NE.AND UP3, UPT, UR4, 0x1, UPT ;  /* 0x000000010400788c */ /* 0x000fe4000bf65270 */
[----:B------:R-:W-:Y:S02]  /*5300*/  UISETP.NE.AND UP2, UPT, UR43, 0x1, UPT ;  /* 0x000000012b00788c */ /* 0x000fe4000bf45270 */
[----:B------:R-:W-:-:S11]  /*5310*/  UISETP.NE.AND UP0, UPT, UR46, 0x1, UPT ;  /* 0x000000012e00788c */ /* 0x000fd6000bf05270 */
.L_x_104:
[----:B------:R-:W-:Y:S04]  /*5320*/  SHF.L.U32 R5, R8, 0x1f, RZ ;  /* 0x0000001f08057819 */ /* 0x000fe800000006ff */
[----:B---3--:R-:W3:Y:S02]  /*5330*/  SYNCS.PHASECHK.TRANS64.TRYWAIT P0, [UR24+0x180], R5 ;  /* 0x00018005ff0075a7 */ /* 0x008ee40008001118 */
[----:B---3--:R-:W-:Y:S05]  /*5340*/  @!P0 BRA `(.L_x_96) ;  /* 0x0000004800fc8947 */ /* 0x008fea0003800000 */
.L_x_201:
[----:B---3--:R-:W3:Y:S01]  /*5350*/  LDS.128 R4, [UR24+0x1c0] ;  /* 0x0001c018ff047984 */ /* 0x008ee20008000c00 */
[----:B------:R-:W-:Y:S01]  /*5360*/  UISETP.GE.AND UP0, UPT, UR39, 0x1, UPT ;  /* 0x000000012700788c */ /* 0x000fe2000bf06270 */
[----:B------:R-:W-:Y:S01]  /*5370*/  @!PT LDS RZ, [RZ] ;  /* 0x00000000fffff984 */ /* 0x000fe20000000800 */
[----:B------:R-:W-:Y:S01]  /*5380*/  @!PT LDS RZ, [RZ] ;  /* 0x00000000fffff984 */ /* 0x000fe20000000800 */
[----:B------:R-:W-:Y:S01]  /*5390*/  @!PT LDS RZ, [RZ] ;  /* 0x00000000fffff984 */ /* 0x000fe20000000800 */
[----:B------:R-:W-:Y:S01]  /*53a0*/  @!PT LDS RZ, [RZ] ;  /* 0x00000000fffff984 */ /* 0x000fe20000000800 */
[----:B------:R4:W-:Y:S06]  /*53b0*/  MEMBAR.ALL.CTA ;  /* 0x0000000000007992 */ /* 0x0009ec0000008000 */
[----:B----4-:R-:W4:Y:S02]  /*53c0*/  FENCE.VIEW.ASYNC.S ;  /* 0x00000000000073c6 */ /* 0x010f240000000000 */
[----:B----4-:R-:W-:Y:S01]  /*53d0*/  SYNCS.ARRIVE.TRANS64.RED.A1T0 RZ, [UR31], RZ ;  /* 0x000000ffffff79a7 */ /* 0x010fe2000810041f */
[----:B---3--:R-:W-:Y:S11]  /*53e0*/  LOP3.LUT P0, RZ, R6, 0x1, RZ, 0xc0, !PT ;  /* 0x0000000106ff7812 */ /* 0x008ff6000780c0ff */
[----:B------:R-:W-:Y:S02]  /*53f0*/  @!UPT UIADD3 URZ, UPT, UPT, URZ, URZ, URZ ;  /* 0x000000fffffff290 */ /* 0x000fe4000fffe0ff */
[----:B------:R-:W-:Y:S01]  /*5400*/  VOTEU.ANY UP2, P0 ;  /* 0x0000000000ff7886 */ /* 0x000fe20000040100 */
[----:B------:R-:W-:Y:S11]  /*5410*/  PLOP3.LUT P0, PT, PT, PT, UP2, 0x80, 0x8 ;  /* 0x000000000008781c */ /* 0x000ff60003f0f028 */
[----:B------:R-:W-:Y:S02]  /*5420*/  @!UPT UIADD3 URZ, UPT, UPT, URZ, URZ, URZ ;  /* 0x000000fffffff290 */ /* 0x000fe4000fffe0ff */
[----:B------:R-:W-:Y:S02]  /*5430*/  @P0 MOV R2, R4 ;  /* 0x0000000400020202 */ /* 0x000fe40000000f00 */
[----:B------:R-:W-:Y:S02]  /*5440*/  @P0 LOP3.LUT R0, R5, 0xffff, RZ, 0xc0, !PT ;  /* 0x0000ffff05000812 */ /* 0x000fe400078ec0ff */
[----:B------:R-:W-:Y:S02]  /*5450*/  @P0 R2UR UR5, R2 ;  /* 0x00000000020502ca */ /* 0x000fe400000e0000 */
[----:B------:R-:W-:Y:S11]  /*5460*/  @P0 R2UR UR4, R0 ;  /* 0x00000000000402ca */ /* 0x000ff600000e0000 */
[----:B------:R-:W-:Y:S02]  /*5470*/  @UP2 UMOV UR16, UR5 ;  /* 0x0000000500102c82 */ /* 0x000fe40008000000 */
[----:B------:R-:W-:Y:S01]  /*5480*/  @UP2 UMOV UR15, UR4 ;  /* 0x00000004000f2c82 */ /* 0x000fe20008000000 */
[----:B------:R-:W-:Y:S05]  /*5490*/  BRA.U !UP0, `(.L_x_97) ;  /* 0x0000000108c07547 */ /* 0x000fea000b800000 */
[----:B------:R-:W-:Y:S02]  /*54a0*/  UIMAD.WIDE.U32 UR8, UR15, UR35, URZ ;  /* 0x000000230f0872a5 */ /* 0x000fe4000f8e00ff */
[----:B------:R-:W-:Y:S02]  /*54b0*/  UP2UR UR14, UPR, URZ, 0x4 ;  /* 0x00000004ff0e7883 */ /* 0x000fe40008000000 */
[----:B------:R-:W-:Y:S02]  /*54c0*/  UISETP.NE.AND UP2, UPT, UR34, 0x1, UPT ;  /* 0x000000012200788c */ /* 0x000fe4000bf45270 */
[----:B------:R-:W-:Y:S02]  /*54d0*/  UIMAD.WIDE.U32 UR10, UR16, UR32, URZ ;  /* 0x00000020100a72a5 */ /* 0x000fe4000f8e00ff */
[----:B------:R-:W-:Y:S02]  /*54e0*/  USEL UR4, UR27, UR36, !UP2 ;  /* 0x000000241b047287 */ /* 0x000fe4000d000000 */
[----:B------:R-:W-:Y:S02]  /*54f0*/  UISETP.NE.AND UP0, UPT, UR17, 0x1, UPT ;  /* 0x000000011100788c */ /* 0x000fe4000bf05270 */
[----:B------:R-:W-:Y:S02]  /*5500*/  UP2UR UR22, UPR, URZ, 0x2 ;  /* 0x00000002ff167883 */ /* 0x000fe40008000000 */
[----:B------:R-:W-:Y:S02]  /*5510*/  UISETP.NE.AND UP1, UPT, UR39, 0x1, UPT ;  /* 0x000000012700788c */ /* 0x000fe4000bf25270 */
[----:B--2---:R-:W-:Y:S02]  /*5520*/  UIMAD.WIDE.U32 UR12, UR4, UR18, URZ ;  /* 0x00000012040c72a5 */ /* 0x004fe4000f8e00ff */
[----:B------:R-:W-:Y:S01]  /*5530*/  USEL UR7, UR30, UR37, !UP0 ;  /* 0x000000251e077287 */ /* 0x000fe2000c000000 */
[----:B------:R-:W-:Y:S02]  /*5540*/  UMOV UR5, UR9 ;  /* 0x0000000900057c82 */ /* 0x000fe40008000000 */
[----:B------:R-:W-:Y:S02]  /*5550*/  USHF.R.U32.HI UR6, URZ, UR48, UR5 ;  /* 0x00000030ff067299 */ /* 0x000fe40008011605 */
[----:B------:R-:W-:Y:S02]  /*5560*/  UIMAD.WIDE.U32 UR20, UR7, UR18, URZ ;  /* 0x00000012071472a5 */ /* 0x000fe4000f8e00ff */
[----:B------:R-:W-:Y:S02]  /*5570*/  USEL UR6, UR15, UR6, !UP2 ;  /* 0x000000060f067287 */ /* 0x000fe4000d000000 */
[----:B------:R-:W-:Y:S01]  /*5580*/  UISETP.NE.AND UP2, UPT, UR14, URZ, UPT ;  /* 0x000000ff0e00728c */ /* 0x000fe2000bf45270 */
[----:B------:R-:W-:Y:S01]  /*5590*/  UMOV UR5, UR11 ;  /* 0x0000000b00057c82 */ /* 0x000fe20008000000 */
[----:B------:R-:W-:Y:S02]  /*55a0*/  UIMAD.WIDE.U32 UR10, UR6, UR18, URZ ;  /* 0x00000012060a72a5 */ /* 0x000fe4000f8e00ff */
[----:B------:R-:W-:Y:S03]  /*55b0*/  USHF.R.U32.HI UR8, URZ, UR33, UR5 ;  /* 0x00000021ff087299 */ /* 0x000fe60008011605 */
[----:B------:R-:W-:Y:S02]  /*55c0*/  UMOV UR5, UR13 ;  /* 0x0000000d00057c82 */ /* 0x000fe40008000000 */
[----:B------:R-:W-:Y:S03]  /*55d0*/  @UP1 USHF.R.U32.HI UR4, URZ, UR19, UR5 ;  /* 0x00000013ff041299 */ /* 0x000fe60008011605 */
[----:B------:R-:W-:Y:S01]  /*55e0*/  UMOV UR5, UR21 ;  /* 0x0000001500057c82 */ /* 0x000fe20008000000 */
[----:B------:R-:W-:Y:S02]  /*55f0*/  UIMAD UR4, UR39, UR4, URZ ;  /* 0x00000004270472a4 */ /* 0x000fe4000f8e02ff */
[----:B------:R-:W-:Y:S02]  /*5600*/  @UP1 USHF.R.U32.HI UR7, URZ, UR19, UR5 ;  /* 0x00000013ff071299 */ /* 0x000fe40008011605 */
[----:B------:R-:W-:Y:S02]  /*5610*/  USEL UR5, UR16, UR8, !UP0 ;  /* 0x0000000810057287 */ /* 0x000fe4000c000000 */
[----:B------:R-:W-:Y:S02]  /*5620*/  UIMAD UR8, UR39, UR7, URZ ;  /* 0x00000007270872a4 */ /* 0x000fe4000f8e02ff */
[----:B------:R-:W-:Y:S03]  /*5630*/  UISETP.GE.AND UP0, UPT, UR6, UR4, UPT ;  /* 0x000000040600728c */ /* 0x000fe6000bf06270 */
[----:B------:R-:W-:Y:S01]  /*5640*/  UMOV UR4, UR11 ;  /* 0x0000000b00047c82 */ /* 0x000fe20008000000 */
[----:B------:R-:W-:Y:S02]  /*5650*/  UISETP.GE.OR UP0, UPT, UR5, UR8, UP0 ;  /* 0x000000080500728c */ /* 0x000fe40008706670 */
[----:B------:R-:W-:Y:S02]  /*5660*/  USHF.R.U32.HI UR4, URZ, UR19, UR4 ;  /* 0x00000013ff047299 */ /* 0x000fe40008011604 */
[----:B------:R-:W-:Y:S02]  /*5670*/  UIMAD.WIDE.U32 UR8, UR5, UR18, URZ ;  /* 0x00000012050872a5 */ /* 0x000fe4000f8e00ff */
[----:B------:R-:W-:Y:S04]  /*5680*/  USEL UR10, UR6, UR4, !UP1 ;  /* 0x00000004060a7287 */ /* 0x000fe8000c800000 */
[----:B------:R-:W-:Y:S01]  /*5690*/  UIADD3 UR11, UPT, UPT, -UR10, URZ, URZ ;  /* 0x000000ff0a0b7290 */ /* 0x000fe2000fffe1ff */
[----:B------:R-:W-:Y:S02]  /*56a0*/  @!UP0 UMOV UR4, UR9 ;  /* 0x0000000900048c82 */ /* 0x000fe40008000000 */
[----:B------:R-:W-:Y:S02]  /*56b0*/  @!UP0 USHF.R.U32.HI UR4, URZ, UR19, UR4 ;  /* 0x00000013ff048299 */ /* 0x000fe40008011604 */
[----:B------:R-:W-:Y:S02]  /*56c0*/  UIMAD UR8, UR39, UR11, UR6 ;  /* 0x0000000b270872a4 */ /* 0x000fe4000f8e0206 */
[----:B------:R-:W-:Y:S02]  /*56d0*/  @!UP0 USEL UR4, UR5, UR4, !UP1 ;  /* 0x0000000405048287 */ /* 0x000fe4000c800000 */
[----:B------:R-:W-:Y:S02]  /*56e0*/  UISETP.NE.AND UP1, UPT, UR22, URZ, UPT ;  /* 0x000000ff1600728c */ /* 0x000fe4000bf25270 */
[----:B------:R-:W-:Y:S02]  /*56f0*/  @!UP0 UIMAD UR8, UR7, UR8, UR4 ;  /* 0x00000008070882a4 */ /* 0x000fe4000f8e0204 */
[----:B------:R-:W-:Y:S02]  /*5700*/  @!UP0 UIADD3 UR9, UPT, UPT, UR10, -UR4, URZ ;  /* 0x800000040a098290 */ /* 0x000fe4000fffe0ff */
[----:B------:R-:W-:Y:S02]  /*5710*/  UIADD3 UR4, UPT, UPT, -UR5, URZ, URZ ;  /* 0x000000ff05047290 */ /* 0x000fe4000fffe1ff */
[----:B------:R-:W-:Y:S02]  /*5720*/  UIADD3 UR7, UPT, UPT, -UR6, URZ, URZ ;  /* 0x000000ff06077290 */ /* 0x000fe4000fffe1ff */
[----:B------:R-:W-:Y:S02]  /*5730*/  @!UP0 UIMAD UR6, UR9, UR39, UR5 ;  /* 0x00000027090682a4 */ /* 0x000fe4000f8e0205 */
[----:B------:R-:W-:Y:S02]  /*5740*/  UIMAD UR16, UR17, UR4, UR16 ;  /* 0x00000004111072a4 */ /* 0x000fe4000f8e0210 */
[----:B------:R-:W-:Y:S01]  /*5750*/  UIMAD UR15, UR34, UR7, UR15 ;  /* 0x00000007220f72a4 */ /* 0x000fe2000f8e020f */
[----:B------:R-:W-:Y:S02]  /*5760*/  @!UP0 UMOV UR5, UR8 ;  /* 0x0000000800058c82 */ /* 0x000fe40008000000 */
[----:B------:R-:W-:Y:S02]  /*5770*/  UIMAD UR16, UR5, UR17, UR16 ;  /* 0x00000011051072a4 */ /* 0x000fe4000f8e0210 */
[----:B------:R-:W-:Y:S11]  /*5780*/  UIMAD UR15, UR6, UR34, UR15 ;  /* 0x00000022060f72a4 */ /* 0x000ff6000f8e020f */
[----:B------:R-:W-:Y:S01]  /*5790*/  @!UPT UIADD3 URZ, UPT, UPT, URZ, URZ, URZ ;  /* 0x000000fffffff290 */ /* 0x000fe2000fffe0ff */
.L_x_97:
[----:B------:R-:W3:Y:S01]  /*57a0*/  @!UP3 LDCU.128 UR8, c[0x0][0xc10] ;  /* 0x00018200ff08b7ac */ /* 0x000ee20008000c00 */
[----:B------:R-:W-:Y:S04]  /*57b0*/  ISETP.NE.U32.AND P1, PT, RZ, UR28, PT ;  /* 0x0000001cff007c0c */ /* 0x000fe8000bf25070 */
[----:B------:R-:W-:Y:S01]  /*57c0*/  ISETP.NE.AND.EX P1, PT, RZ, UR29, PT, P1 ;  /* 0x0000001dff007c0c */ /* 0x000fe2000bf25310 */
[----:B------:R-:W4:Y:S01]  /*57d0*/  @!UP3 LDCU UR5, c[0x0][0xc0c] ;  /* 0x00018180ff05b7ac */ /* 0x000f220008000800 */
[----:B------:R-:W-:Y:S02]  /*57e0*/  USHF.L.U32 UR25, UR23, 0x6, URZ ;  /* 0x0000000617197899 */ /* 0x000fe400080006ff */
[----:B---3--:R-:W-:Y:S07]  /*57f0*/  UIMAD.WIDE.U32 UR6, UR16, UR8, URZ ;  /* 0x00000008100672a5 */ /* 0x008fee000f8e00ff */
[----:B------:R-:W-:Y:S01]  /*5800*/  @!UP3 UMOV UR4, UR7 ;  /* 0x000000070004bc82 */ /* 0x000fe20008000000 */
[----:B----4-:R-:W-:Y:S02]  /*5810*/  @!UP3 UISETP.NE.AND UP0, UPT, UR5, 0x1, UPT ;  /* 0x000000010500b88c */ /* 0x010fe4000bf05270 */
[----:B------:R-:W-:Y:S02]  /*5820*/  @!UP3 USHF.R.U32.HI UR4, URZ, UR9, UR4 ;  /* 0x00000009ff04b299 */ /* 0x000fe40008011604 */
[----:B------:R-:W-:Y:S02]  /*5830*/  UIMAD.WIDE.U32 UR6, UR15, UR11, URZ ;  /* 0x0000000b0f0672a5 */ /* 0x000fe4000f8e00ff */
[----:B------:R-:W-:Y:S02]  /*5840*/  @!UP3 USEL UR8, UR16, UR4, !UP0 ;  /* 0x000000041008b287 */ /* 0x000fe4000c000000 */
[----:B------:R-:W-:Y:S03]  /*5850*/  @!UP3 UISETP.NE.AND UP0, UPT, UR10, 0x1, UPT ;  /* 0x000000010a00b88c */ /* 0x000fe6000bf05270 */
[----:B------:R-:W-:Y:S02]  /*5860*/  @!UP3 UMOV UR6, UR7 ;  /* 0x000000070006bc82 */ /* 0x000fe40008000000 */
[----:B------:R-:W3:Y:S02]  /*5870*/  @!UP3 LDCU UR4, c[0x0][0xc20] ;  /* 0x00018400ff04b7ac */ /* 0x000ee40008000800 */
[----:B---3--:R-:W-:Y:S04]  /*5880*/  @!UP3 USHF.R.U32.HI UR6, URZ, UR4, UR6 ;  /* 0x00000004ff06b299 */ /* 0x008fe80008011606 */
[----:B------:R-:W-:Y:S04]  /*5890*/  @!UP3 USEL UR6, UR15, UR6, !UP0 ;  /* 0x000000060f06b287 */ /* 0x000fe8000c000000 */
[----:B------:R-:W-:Y:S02]  /*58a0*/  @!UP3 UIADD3 UR4, UPT, UPT, -UR8, UR6, URZ ;  /* 0x000000060804b290 */ /* 0x000fe4000fffe1ff */
[----:B------:R-:W-:Y:S02]  /*58b0*/  @!UP3 UIADD3 UR6, UPT, UPT, UR8, -UR6, URZ ;  /* 0x800000060806b290 */ /* 0x000fe4000fffe0ff */
[----:B------:R-:W-:Y:S02]  /*58c0*/  @!UP3 UIMAD UR16, UR4, UR5, UR16 ;  /* 0x000000050410b2a4 */ /* 0x000fe4000f8e0210 */
[----:B------:R-:W-:Y:S01]  /*58d0*/  @!UP3 UIMAD UR15, UR6, UR10, UR15 ;  /* 0x0000000a060fb2a4 */ /* 0x000fe2000f8e020f */
[----:B------:R-:W-:Y:S11]  /*58e0*/  BRA.U UP4, `(.L_x_98) ;  /* 0x0000000104107547 */ /* 0x000ff6000b800000 */
[----:B------:R-:W-:Y:S04]  /*58f0*/  MOV R0, UR38 ;  /* 0x0000002600007c02 */ /* 0x000fe80008000f00 */
[----:B------:R-:W-:Y:S04]  /*5900*/  SHF.L.U32 R9, R0, 0x1f, RZ ;  /* 0x0000001f00097819 */ /* 0x000fe800000006ff */
[----:B------:R-:W3:Y:S02]  /*5910*/  SYNCS.PHASECHK.TRANS64.TRYWAIT P2, [UR24+0x178], R9 ;  /* 0x00017809ff0075a7 */ /* 0x000ee40008041118 */
[----:B---3--:R-:W-:Y:S05]  /*5920*/  @!P2 BRA `(.L_x_99) ;  /* 0x00000044009ca947 */ /* 0x008fea0003800000 */
.L_x_98:
[----:B------:R-:W-:Y:S05]  /*5930*/  BRA.U !UP6, `(.L_x_100) ;  /* 0x000000010e387547 */ /* 0x000fea000b800000 */
[----:B------:R-:W-:Y:S01]  /*5940*/  UPLOP3.LUT UP1, UPT, UPT, UPT, UP5, 0x80, 0x8 ;  /* 0x000000000008789c */ /* 0x000fe20003f2f050 */
[----:B---3--:R-:W-:Y:S01]  /*5950*/  HFMA2 R0, -RZ, RZ, 0, 5.9604644775390625e-08 ;  /* 0x00000001ff007431 */ /* 0x008fe200000001ff */
[----:B------:R-:W3:Y:S01]  /*5960*/  LDCU.64 UR8, c[0x0][0x358] ;  /* 0x00006b00ff0877ac */ /* 0x000ee20008000a00 */
[----:B------:R-:W-:Y:S03]  /*5970*/  IMAD.MOV.U32 R87, RZ, RZ, 0x1 ;  /* 0x00000001ff577424 */ /* 0x000fe600078e00ff */
[----:B------:R-:W-:Y:S05]  /*5980*/  PLOP3.LUT P2, PT, PT, PT, UP1, 0x80, 0x8 ;  /* 0x000000000008781c */ /* 0x000fea0003f4f018 */
[----:B------:R-:W4:Y:S01]  /*5990*/  @UP1 LDCU.64 UR4, c[0x0][0x988] ;  /* 0x00013100ff0417ac */ /* 0x000f220008000a00 */
[----:B------:R-:W-:Y:S07]  /*59a0*/  @UP1 UIMAD UR6, UR54, UR28, URZ ;  /* 0x0000001c360612a4 */ /* 0x000fee000f8e02ff */
[----:B------:R-:W-:Y:S01]  /*59b0*/  @!P2 PRMT R87, R0, 0x7610, R87 ;  /* 0x000076100057a816 */ /* 0x000fe20000000057 */
[----:B----4-:R-:W-:Y:S06]  /*59c0*/  @UP1 UIMAD.WIDE UR4, UR6, 0x4, UR4 ;  /* 0x00000004060418a5 */ /* 0x010fec000f8e0204 */
[----:B------:R-:W-:Y:S01]  /*59d0*/  IMAD.U32 R14, RZ, RZ, UR4 ;  /* 0x00000004ff0e7e24 */ /* 0x000fe2000f8e00ff */
[----:B------:R-:W-:Y:S04]  /*59e0*/  MOV R15, UR5 ;  /* 0x00000005000f7c02 */ /* 0x000fe80008000f00 */
[----:B------:R-:W4:Y:S01]  /*59f0*/  @!UP1 LDCU UR4, c[0x0][0x980] ;  /* 0x00013000ff0497ac */ /* 0x000f220008000800 */
[----:B---3-5:R3:W5:Y:S02]  /*5a00*/  @P2 LDG.E R41, desc[UR8][R14.64] ;  /* 0x000000080e292981 */ /* 0x028764000c1e1900 */
[----:B---34-:R-:W-:Y:S07]  /*5a10*/  @!P2 IMAD.U32 R41, RZ, RZ, UR4 ;  /* 0x00000004ff29ae24 */ /* 0x018fee000f8e00ff */
.L_x_100:
[----:B-----5:R-:W-:Y:S01]  /*5a20*/  @!P1 FSETP.EQ.AND P3, PT, R41, RZ, PT ;  /* 0x000000ff2900920b */ /* 0x020fe20003f62000 */
[----:B------:R-:W-:Y:S01]  /*5a30*/  @!UPT UIADD3 URZ, UPT, UPT, URZ, URZ, URZ ;  /* 0x000000fffffff290 */ /* 0x000fe2000fffe0ff */
[----:B------:R-:W-:Y:S11]  /*5a40*/  @!P1 BRA `(.L_x_101) ;  /* 0x0000000000149947 */ /* 0x000ff60003800000 */
[----:B------:R-:W-:Y:S02]  /*5a50*/  LOP3.LUT P1, RZ, R87, 0xff, RZ, 0xc0, !PT ;  /* 0x000000ff57ff7812 */ /* 0x000fe4000782c0ff */
[----:B------:R-:W-:Y:S04]  /*5a60*/  PLOP3.LUT P3, PT, PT, PT, UP1, 0x80, 0x8 ;  /* 0x000000000008781c */ /* 0x000fe80003f6f018 */
[----:B------:R-:W-:Y:S07]  /*5a70*/  PLOP3.LUT P3, PT, P3, PT, PT, 0x8, 0x80 ;  /* 0x000000000080781c */ /* 0x000fee0001f6e170 */
[----:B------:R-:W-:Y:S11]  /*5a80*/  @P1 FSETP.EQ.AND P3, PT, R41, RZ, PT ;  /* 0x000000ff2900120b */ /* 0x000ff60003f62000 */
[----:B------:R-:W-:Y:S02]  /*5a90*/  @!UPT UIADD3 URZ, UPT, UPT, URZ, URZ, URZ ;  /* 0x000000fffffff290 */ /* 0x000fe4000fffe0ff */
.L_x_101:
[----:B------:R-:W-:Y:S01]  /*5aa0*/  ULEA UR7, UR26, UR24, 0x3 ;  /* 0x000000181a077291 */ /* 0x000fe2000f8e18ff */
[----:B---3--:R-:W-:Y:S01]  /*5ab0*/  SHF.L.U32 R9, R10, 0x1f, RZ ;  /* 0x0000001f0a097819 */ /* 0x008fe200000006ff */
[----:B------:R-:W-:Y:S02]  /*5ac0*/  USHF.L.U32 UR11, UR53, 0x7, URZ ;  /* 0x00000007350b7899 */ /* 0x000fe400080006ff */
[----:B------:R-:W-:Y:S02]  /*5ad0*/  UISETP.NE.AND UP0, UPT, UR40, 0x1, UPT ;  /* 0x000000012800788c */ /* 0x000fe4000bf05270 */
[----:B------:R-:W-:Y:S01]  /*5ae0*/  UIMAD.WIDE.U32 UR4, UR11, UR41, URZ ;  /* 0x000000290b0472a5 */ /* 0x000fe2000f8e00ff */
[----:B------:R-:W-:Y:S02]  /*5af0*/  ELECT P2, URZ, PT ;  /* 0x0000000000ff782f */ /* 0x000fe40003840000 */
[----:B------:R-:W3:Y:S02]  /*5b00*/  SYNCS.PHASECHK.TRANS64.TRYWAIT P1, [UR7+0x158], R9 ;  /* 0x00015809ff0075a7 */ /* 0x000ee40008021107 */
[----:B------:R-:W-:Y:S02]  /*5b10*/  PLOP3.LUT P2, PT, P3, P2, PT, 0xf2, 0x2f ;  /* 0x00000000002f781c */ /* 0x000fe40001f45e72 */
[----:B------:R-:W-:Y:S02]  /*5b20*/  UMOV UR4, UR5 ;  /* 0x0000000500047c82 */ /* 0x000fe40008000000 */
[----:B------:R-:W-:Y:S04]  /*5b30*/  USHF.R.U32.HI UR4, URZ, UR42, UR4 ;  /* 0x0000002aff047299 */ /* 0x000fe80008011604 */
[----:B------:R-:W-:Y:S02]  /*5b40*/  USEL UR12, UR11, UR4, !UP0 ;  /* 0x000000040b0c7287 */ /* 0x000fe4000c000000 */
[----:B------:R-:W-:Y:S02]  /*5b50*/  UISETP.NE.AND UP0, UPT, UR43, 0x1, UPT ;  /* 0x000000012b00788c */ /* 0x000fe4000bf05270 */
[----:B------:R-:W-:Y:S02]  /*5b60*/  UIMAD.WIDE.U32 UR4, UR12, UR44, URZ ;  /* 0x0000002c0c0472a5 */ /* 0x000fe4000f8e00ff */
[----:B------:R-:W-:Y:S01]  /*5b70*/  UIADD3 UR6, UPT, UPT, -UR12, URZ, URZ ;  /* 0x000000ff0c067290 */ /* 0x000fe2000fffe1ff */
[----:B------:R-:W-:Y:S03]  /*5b80*/  @!P2 IMAD.MOV.U32 R0, RZ, 0x20, RZ ;  /* 0x00000020ff00a824 */ /* 0x000fe600078e00ff */
[----:B------:R-:W-:Y:S01]  /*5b90*/  UIMAD UR11, UR40, UR6, UR11 ;  /* 0x00000006280b72a4 */ /* 0x000fe2000f8e020b */
[----:B------:R-:W-:Y:S01]  /*5ba0*/  @!P2 IMAD.MOV.U32 R0, RZ, 0x400, R0 ;  /* 0x00000400ff00a824 */ /* 0x000fe200078e0000 */
[----:B------:R-:W-:Y:S02]  /*5bb0*/  UMOV UR4, UR5 ;  /* 0x0000000500047c82 */ /* 0x000fe40008000000 */
[----:B------:R-:W-:Y:S04]  /*5bc0*/  USHF.R.U32.HI UR4, URZ, UR45, UR4 ;  /* 0x0000002dff047299 */ /* 0x000fe80008011604 */
[----:B------:R-:W-:Y:S02]  /*5bd0*/  USEL UR13, UR12, UR4, !UP0 ;  /* 0x000000040c0d7287 */ /* 0x000fe4000c000000 */
[----:B------:R-:W-:Y:S02]  /*5be0*/  UISETP.NE.AND UP0, UPT, UR46, 0x1, UPT ;  /* 0x000000012e00788c */ /* 0x000fe4000bf05270 */
[----:B------:R-:W-:Y:S07]  /*5bf0*/  UIMAD.WIDE.U32 UR4, UR13, UR47, URZ ;  /* 0x0000002f0d0472a5 */ /* 0x000fee000f8e00ff */
[----:B------:R-:W-:Y:S02]  /*5c00*/  UMOV UR4, UR5 ;  /* 0x0000000500047c82 */ /* 0x000fe40008000000 */
[----:B-1----:R-:W-:Y:S04]  /*5c10*/  USHF.R.U32.HI UR4, URZ, UR49, UR4 ;  /* 0x00000031ff047299 */ /* 0x002fe80008011604 */
[----:B------:R-:W-:Y:S02]  /*5c20*/  USEL UR14, UR13, UR4, !UP0 ;  /* 0x000000040d0e7287 */ /* 0x000fe4000c000000 */
[----:B------:R-:W-:Y:S02]  /*5c30*/  UIADD3 UR4, UPT, UPT, -UR13, URZ, URZ ;  /* 0x000000ff0d047290 */ /* 0x000fe4000fffe1ff */
[----:B------:R-:W-:Y:S02]  /*5c40*/  UIADD3 UR5, UPT, UPT, -UR14, URZ, URZ ;  /* 0x000000ff0e057290 */ /* 0x000fe4000fffe1ff */
[----:B------:R-:W-:Y:S02]  /*5c50*/  UIMAD UR12, UR43, UR4, UR12 ;  /* 0x000000042b0c72a4 */ /* 0x000fe4000f8e020c */
[----:B------:R-:W-:Y:S01]  /*5c60*/  UIMAD UR13, UR46, UR5, UR13 ;  /* 0x000000052e0d72a4 */ /* 0x000fe2000f8e020d */
[----:B---3--:R-:W-:Y:S11]  /*5c70*/  @!P1 BRA `(.L_x_102) ;  /* 0x0000004000e09947 */ /* 0x008ff60003800000 */
.L_x_204:
[----:B------:R-:W3:Y:S01]  /*5c80*/  S2UR UR50, SR_CgaCtaId ;  /* 0x00000000003279c3 */ /* 0x000ee20000008800 */
[----:B------:R-:W-:Y:S01]  /*5c90*/  @!P2 R2UR UR4, R0 ;  /* 0x000000000004a2ca */ /* 0x000fe200000e0000 */
[----:B------:R-:W-:Y:S01]  /*5ca0*/  VOTEU.ALL UP0, P2 ;  /* 0x0000000000ff7886 */ /* 0x000fe20001000000 */
[----:B-1----:R-:W-:Y:S02]  /*5cb0*/  @!P2 IADD3 R2, P1, PT, R12, 0x680, RZ ;  /* 0x000006800c02a810 */ /* 0x002fe40007f3e0ff */
[----:B------:R-:W-:Y:S02]  /*5cc0*/  @P0 SHF.R.U32.HI R4, RZ, 0x10, R5 ;  /* 0x00000010ff040819 */ /* 0x000fe40000011605 */
[----:B------:R-:W-:Y:S01]  /*5cd0*/  @!P2 R2UR UR6, R2 ;  /* 0x000000000206a2ca */ /* 0x000fe200000e0000 */
[----:B------:R-:W-:Y:S01]  /*5ce0*/  @!P2 IMAD.X R0, RZ, RZ, R13, P1 ;  /* 0x000000ffff00a224 */ /* 0x000fe200008e060d */
[----:B------:R-:W-:Y:S01]  /*5cf0*/  @!UP0 ULEA UR5, UR26, UR24, 0xd ;  /* 0x000000181a058291 */ /* 0x000fe2000f8e68ff */
[----:B------:R-:W-:Y:S03]  /*5d00*/  @P0 R2UR UR54, R4 ;  /* 0x00000000043602ca */ /* 0x000fe600000e0000 */
[----:B------:R-:W-:Y:S02]  /*5d10*/  @!UP0 UIADD3 UR8, UPT, UPT, UR5, 0x200, URZ ;  /* 0x0000020005088890 */ /* 0x000fe4000fffe0ff */
[----:B------:R-:W-:Y:S01]  /*5d20*/  @!UP0 UPRMT UR22, UR4, 0x5410, URZ ;  /* 0x0000541004168896 */ /* 0x000fe200080000ff */
[----:B------:R-:W-:Y:S01]  /*5d30*/  @!P2 R2UR UR4, R0 ;  /* 0x000000000004a2ca */ /* 0x000fe200000e0000 */
[----:B------:R-:W-:Y:S01]  /*5d40*/  UIADD3 UR5, UPT, UPT, UR26, 0x1, URZ ;  /* 0x000000011a057890 */ /* 0x000fe2000fffe0ff */
[----:B------:R-:W-:Y:S02]  /*5d50*/  @!P2 IMAD.MOV.U32 R0, RZ, RZ, 0x2000 ;  /* 0x00002000ff00a424 */ /* 0x000fe400078e00ff */
[----:B------:R-:W-:Y:S01]  /*5d60*/  IMAD.U32 R14, RZ, RZ, UR6 ;  /* 0x00000006ff0e7e24 */ /* 0x000fe2000f8e00ff */
[----:B------:R-:W-:Y:S04]  /*5d70*/  UISETP.NE.AND UP0, UPT, UR5, 0x3, UPT ;  /* 0x000000030500788c */ /* 0x000fe8000bf05270 */
[----:B------:R-:W-:Y:S01]  /*5d80*/  @!P2 R2UR UR20, R14 ;  /* 0x000000000e14a2ca */ /* 0x000fe200000e0000 */
[----:B------:R-:W-:Y:S02]  /*5d90*/  USEL UR5, UR5, URZ, UP0 ;  /* 0x000000ff05057287 */ /* 0x000fe40008000000 */
[----:B------:R-:W-:Y:S01]  /*5da0*/  USEL UR23, URZ, 0x1, UP0 ;  /* 0x00000001ff177887 */ /* 0x000fe20008000000 */
[----:B------:R-:W-:Y:S01]  /*5db0*/  IMAD.U32 R15, RZ, RZ, UR4 ;  /* 0x00000004ff0f7e24 */ /* 0x000fe2000f8e00ff */
[----:B------:R-:W-:Y:S01]  /*5dc0*/  UIADD3 UR4, UPT, UPT, UR7, 0x140, URZ ;  /* 0x0000014007047890 */ /* 0x000fe2000fffe0ff */
[----:B------:R-:W-:Y:S03]  /*5dd0*/  VOTEU.ALL UP0, P2 ;  /* 0x0000000000ff7886 */ /* 0x000fe60001000000 */
[----:B------:R-:W-:Y:S01]  /*5de0*/  @!P2 R2UR UR21, R15 ;  /* 0x000000000f15a2ca */ /* 0x000fe200000e0000 */
[----:B---3--:R-:W-:Y:S01]  /*5df0*/  UPRMT UR6, UR50, 0x654, UR4 ;  /* 0x0000065432067896 */ /* 0x008fe20008000004 */
[----:B------:R-:W-:Y:S01]  /*5e00*/  LOP3.LUT R10, R10, UR23, RZ, 0x3c, !PT ;  /* 0x000000170a0a7c12 */ /* 0x000fe2000f8e3cff */
[----:B------:R-:W-:Y:S01]  /*5e10*/  @!UP0 UMOV UR9, UR4 ;  /* 0x0000000400098c82 */ /* 0x000fe20008000000 */
[----:B------:R-:W-:Y:S01]  /*5e20*/  @!UP0 UMOV UR10, UR25 ;  /* 0x00000019000a8c82 */ /* 0x000fe20008000000 */
[----:B------:R-:W-:Y:S01]  /*5e30*/  ULEA UR4, UR5, UR24, 0x3 ;  /* 0x0000001805047291 */ /* 0x000fe2000f8e18ff */
[----:B------:R-:W-:Y:S07]  /*5e40*/  SHF.L.U32 R9, R10, 0x1f, RZ ;  /* 0x0000001f0a097819 */ /* 0x000fee00000006ff */
[----:B------:R1:W-:Y:S01]  /*5e50*/  @!UP0 UTMALDG.5D.IM2COL [UR8], [UR20], UR22 ;  /* 0x00000008140083b4 */ /* 0x0003e20008060016 */
[----:B------:R1:W-:Y:S01]  /*5e60*/  @!P2 SYNCS.ARRIVE.TRANS64.RED.A0TR RZ, [UR7+0x140], R0 ;  /* 0x00014000ffffa9a7 */ /* 0x0003e20008300407 */
[----:B------:R-:W-:Y:S01]  /*5e70*/  SYNCS.ARRIVE.TRANS64.RED.A1T0 RZ, [UR6], RZ ;  /* 0x000000ffffff79a7 */ /* 0x000fe20008100406 */
[----:B------:R-:W3:Y:S02]  /*5e80*/  SYNCS.PHASECHK.TRANS64.TRYWAIT P1, [UR4+0x158], R9 ;  /* 0x00015809ff0075a7 */ /* 0x000ee40008021104 */
[----:B-1-3--:R-:W-:Y:S05]  /*5e90*/  @!P1 BRA `(.L_x_103) ;  /* 0x0000004000709947 */ /* 0x00afea0003800000 */
.L_x_206:
[----:B------:R-:W3:Y:S01]  /*5ea0*/  S2UR UR50, SR_CgaCtaId ;  /* 0x00000000003279c3 */ /* 0x000ee20000008800 */
[----:B------:R-:W-:Y:S01]  /*5eb0*/  UIADD3 UR6, UPT, UPT, UR5, 0x1, URZ ;  /* 0x0000000105067890 */ /* 0x000fe2000fffe0ff */
[----:B-1----:R-:W-:Y:S01]  /*5ec0*/  @!P2 IMAD.MOV.U32 R0, RZ, 0x20, RZ ;  /* 0x00000020ff00a824 */ /* 0x002fe200078e00ff */
[----:B------:R-:W-:Y:S01]  /*5ed0*/  UPLOP3.LUT UP4, UPT, UPT, UPT, UPT, 0x80, 0x8 ;  /* 0x000000000008789c */ /* 0x000fe20003f8f070 */
[----:B------:R-:W-:Y:S01]  /*5ee0*/  @!P2 IADD3 R2, P0, PT, R12, 0x680, RZ ;  /* 0x000006800c02a810 */ /* 0x000fe20007f1e0ff */
[----:B------:R-:W-:Y:S01]  /*5ef0*/  UISETP.NE.AND UP0, UPT, UR6, 0x3, UPT ;  /* 0x000000030600788c */ /* 0x000fe2000bf05270 */
[----:B------:R-:W-:Y:S01]  /*5f00*/  @!P2 IMAD.MOV.U32 R0, RZ, 0x400, R0 ;  /* 0x00000400ff00a824 */ /* 0x000fe200078e0000 */
[----:B------:R-:W-:Y:S02]  /*5f10*/  R2UR UR23, R92 ;  /* 0x000000005c1772ca */ /* 0x000fe400000e0000 */
[----:B------:R-:W-:Y:S01]  /*5f20*/  USEL UR26, UR6, URZ, UP0 ;  /* 0x000000ff061a7287 */ /* 0x000fe20008000000 */
[----:B------:R-:W-:Y:S01]  /*5f30*/  R2UR UR22, R93 ;  /* 0x000000005d1672ca */ /* 0x000fe200000e0000 */
[----:B------:R-:W-:Y:S01]  /*5f40*/  USEL UR21, URZ, 0x1, UP0 ;  /* 0x00000001ff157887 */ /* 0x000fe20008000000 */
[----:B------:R-:W-:Y:S01]  /*5f50*/  @!P2 R2UR UR6, R0 ;  /* 0x000000000006a2ca */ /* 0x000fe200000e0000 */
[----:B------:R-:W-:Y:S01]  /*5f60*/  VOTEU.ALL UP0, P2 ;  /* 0x0000000000ff7886 */ /* 0x000fe20001000000 */
[----:B------:R-:W-:Y:S01]  /*5f70*/  @!P2 IMAD.X R0, RZ, RZ, R13, P0 ;  /* 0x000000ffff00a224 */ /* 0x000fe200000e060d */
[----:B------:R-:W-:Y:S02]  /*5f80*/  LOP3.LUT R8, R8, 0x1, RZ, 0x3c, !PT ;  /* 0x0000000108087812 */ /* 0x000fe400078e3cff */
[----:B------:R-:W-:Y:S01]  /*5f90*/  LOP3.LUT R10, R10, UR21, RZ, 0x3c, !PT ;  /* 0x000000150a0a7c12 */ /* 0x000fe2000f8e3cff */
[----:B------:R-:W-:Y:S02]  /*5fa0*/  @!UP0 ULEA UR5, UR5, UR24, 0xd ;  /* 0x0000001805058291 */ /* 0x000fe4000f8e68ff */
[----:B------:R-:W-:Y:S02]  /*5fb0*/  @!UP0 UIADD3 UR10, UPT, UPT, UR25, 0x20, URZ ;  /* 0x00000020190a8890 */ /* 0x000fe4000fffe0ff */
[----:B------:R-:W-:Y:S02]  /*5fc0*/  @!UP0 UIADD3 UR8, UPT, UPT, UR5, 0x200, URZ ;  /* 0x0000020005088890 */ /* 0x000fe4000fffe0ff */
[----:B------:R-:W-:Y:S01]  /*5fd0*/  UIADD3 UR23, UPT, UPT, UR15, UR23, URZ ;  /* 0x000000170f177290 */ /* 0x000fe2000fffe0ff */
[----:B------:R-:W-:Y:S01]  /*5fe0*/  @!P2 R2UR UR5, R0 ;  /* 0x000000000005a2ca */ /* 0x000fe200000e0000 */
[----:B------:R-:W-:Y:S01]  /*5ff0*/  @!UP0 UPRMT UR20, UR6, 0x5410, URZ ;  /* 0x0000541006148896 */ /* 0x000fe200080000ff */
[----:B------:R-:W-:Y:S01]  /*6000*/  @!P2 R2UR UR6, R2 ;  /* 0x000000000206a2ca */ /* 0x000fe200000e0000 */
[----:B------:R-:W-:Y:S01]  /*6010*/  VOTEU.ALL UP0, P2 ;  /* 0x0000000000ff7886 */ /* 0x000fe20001000000 */
[----:B------:R-:W-:Y:S09]  /*6020*/  UIADD3 UR53, UPT, UPT, UR16, UR22, URZ ;  /* 0x0000001610357290 */ /* 0x000ff2000fffe0ff */
[----:B------:R-:W-:Y:S01]  /*6030*/  IMAD.U32 R5, RZ, RZ, UR5 ;  /* 0x00000005ff057e24 */ /* 0x000fe2000f8e00ff */
[----:B------:R-:W-:Y:S01]  /*6040*/  UIADD3 UR5, UPT, UPT, UR4, 0x140, URZ ;  /* 0x0000014004057890 */ /* 0x000fe2000fffe0ff */
[----:B------:R-:W-:Y:S03]  /*6050*/  IMAD.U32 R4, RZ, RZ, UR6 ;  /* 0x00000006ff047e24 */ /* 0x000fe6000f8e00ff */
[----:B------:R-:W-:Y:S02]  /*6060*/  @!P2 R2UR UR7, R5 ;  /* 0x000000000507a2ca */ /* 0x000fe400000e0000 */
[----:B------:R-:W-:Y:S01]  /*6070*/  @!P2 R2UR UR6, R4 ;  /* 0x000000000406a2ca */ /* 0x000fe200000e0000 */
[----:B------:R-:W-:Y:S01]  /*6080*/  @!UP0 UMOV UR9, UR5 ;  /* 0x0000000500098c82 */ /* 0x000fe20008000000 */
[----:B---3--:R-:W-:Y:S11]  /*6090*/  UPRMT UR5, UR50, 0x654, UR5 ;  /* 0x0000065432057896 */ /* 0x008ff60008000005 */
[----:B------:R3:W-:Y:S01]  /*60a0*/  @!UP0 UTMALDG.5D.IM2COL [UR8], [UR6], UR20 ;  /* 0x00000008060083b4 */ /* 0x0007e20008060014 */
[----:B------:R3:W-:Y:S01]  /*60b0*/  @!P2 SYNCS.ARRIVE.TRANS64.RED.A0TR RZ, [UR4+0x140], R3 ;  /* 0x00014003ffffa9a7 */ /* 0x0007e20008300404 */
[----:B------:R-:W-:Y:S01]  /*60c0*/  SYNCS.ARRIVE.TRANS64.RED.A1T0 RZ, [UR5], RZ ;  /* 0x000000ffffff79a7 */ /* 0x000fe20008100405 */
[----:B------:R-:W-:Y:S05]  /*60d0*/  BRA.U UP2, `(.L_x_104) ;  /* 0xfffffff102907547 */ /* 0x000fea000b83ffff */
[----:B------:R-:W-:Y:S01]  /*60e0*/  UIADD3 UR24, UPT, UPT, UR24, 0x158, URZ ;  /* 0x0000015818187890 */ /* 0x000fe2000fffe0ff */
[----:B---3--:R-:W-:-:S03]  /*60f0*/  SHF.L.U32 R3, R10, 0x1f, RZ ;  /* 0x0000001f0a037819 */ /* 0x008fc600000006ff */
[----:B------:R-:W-:-:S09]  /*6100*/  ULEA UR4, UR26, UR24, 0x3 ;  /* 0x000000181a047291 */ /* 0x000fd2000f8e18ff */
[----:B------:R-:W1:Y:S02]  /*6110*/  SYNCS.PHASECHK.TRANS64.TRYWAIT P0, [UR4], R3 ;  /* 0x00000003ff0075a7 */ /* 0x000e640008001104 */
[----:B-1----:R-:W-:Y:S05]  /*6120*/  @!P0 BRA `(.L_x_105) ;  /* 0x0000003c00e48947 */ /* 0x002fea0003800000 */
.L_x_208:
[----:B------:R-:W-:-:S04]  /*6130*/  UIADD3 UR4, UPT, UPT, UR26, 0x1, URZ ;  /* 0x000000011a047890 */ /* 0x000fc8000fffe0ff */
[----:B------:R-:W-:-:S04]  /*6140*/  UISETP.NE.AND UP0, UPT, UR4, 0x3, UPT ;  /* 0x000000030400788c */ /* 0x000fc8000bf05270 */
[----:B------:R-:W-:Y:S02]  /*6150*/  USEL UR6, URZ, 0x1, UP0 ;  /* 0x00000001ff067887 */ /* 0x000fe40008000000 */
[----:B------:R-:W-:-:S04]  /*6160*/  USEL UR4, UR4, URZ, UP0 ;  /* 0x000000ff04047287 */ /* 0x000fc80008000000 */
[----:B------:R-:W-:Y:S01]  /*6170*/  ULEA UR5, UR4, UR24, 0x3 ;  /* 0x0000001804057291 */ /* 0x000fe2000f8e18ff */
[----:B------:R-:W-:-:S04]  /*6180*/  LOP3.LUT R10, R10, UR6, RZ, 0x3c, !PT ;  /* 0x000000060a0a7c12 */ /* 0x000fc8000f8e3cff */
[----:B-1----:R-:W-:-:S04]  /*6190*/  SHF.L.U32 R3, R10, 0x1f, RZ ;  /* 0x0000001f0a037819 */ /* 0x002fc800000006ff */
[----:B------:R-:W1:Y:S02]  /*61a0*/  SYNCS.PHASECHK.TRANS64.TRYWAIT P0, [UR5], R3 ;  /* 0x00000003ff0075a7 */ /* 0x000e640008001105 */
[----:B-1----:R-:W-:Y:S05]  /*61b0*/  @!P0 BRA `(.L_x_106) ;  /* 0x0000003c00d88947 */ /* 0x002fea0003800000 */
.L_x_210:
[----:B------:R-:W-:-:S04]  /*61c0*/  UIADD3 UR4, UPT, UPT, UR4, 0x1, URZ ;  /* 0x0000000104047890 */ /* 0x000fc8000fffe0ff */
[----:B------:R-:W-:-:S04]  /*61d0*/  UISETP.NE.AND UP0, UPT, UR4, 0x3, UPT ;  /* 0x000000030400788c */ /* 0x000fc8000bf05270 */
[----:B------:R-:W-:Y:S02]  /*61e0*/  USEL UR5, URZ, 0x1, UP0 ;  /* 0x00000001ff057887 */ /* 0x000fe40008000000 */
[----:B------:R-:W-:-:S04]  /*61f0*/  USEL UR4, UR4, URZ, UP0 ;  /* 0x000000ff04047287 */ /* 0x000fc80008000000 */
[----:B------:R-:W-:Y:S01]  /*6200*/  ULEA UR4, UR4, UR24, 0x3 ;  /* 0x0000001804047291 */ /* 0x000fe2000f8e18ff */
[----:B-1----:R-:W-:-:S04]  /*6210*/  LOP3.LUT R3, R10, UR5, RZ, 0x3c, !PT ;  /* 0x000000050a037c12 */ /* 0x002fc8000f8e3cff */
[----:B------:R-:W-:Y:S01]  /*6220*/  SHF.L.U32 R3, R3, 0x1f, RZ ;  /* 0x0000001f03037819 */ /* 0x000fe200000006ff */
[----:B------:R-:W-:-:S07]  /*6230*/  IMAD.U32 R0, RZ, RZ, UR4 ;  /* 0x00000004ff007e24 */ /* 0x000fce000f8e00ff */
.L_x_107:
[----:B-1----:R1:W3:Y:S02]  /*6240*/  SYNCS.PHASECHK.TRANS64.TRYWAIT P0, [R0+URZ], R3 ;  /* 0x00000003000075a7 */ /* 0x0022e400080011ff */
[----:B---3--:R-:W-:Y:S05]  /*6250*/  @!P0 NANOSLEEP.SYNCS 0x989680 ;  /* 0x009896800000895d */ /* 0x008fea0003900000 */
[----:B------:R-:W3:Y:S02]  /*6260*/  @!P0 SYNCS.PHASECHK.TRANS64 P0, [R0+URZ], R3 ;  /* 0x00000003000085a7 */ /* 0x000ee400080010ff */
[----:B--23--:R-:W-:Y:S05]  /*6270*/  @P0 EXIT ;  /* 0x000000000000094d */ /* 0x00cfea0003800000 */
[----:B------:R-:W-:Y:S05]  /*6280*/  BRA `(.L_x_107) ;  /* 0xfffffffc00ec7947 */ /* 0x000fea000383ffff */
.L_x_95:
[----:B------:R-:W-:-:S06]  /*6290*/  UISETP.GE.AND UP0, UPT, UR18, 0x4, UPT ;  /* 0x000000041200788c */ /* 0x000fcc000bf06270 */
[----:B------:R-:W-:-:S13]  /*62a0*/  PLOP3.LUT P0, PT, PT, PT, UP0, 0x80, 0x8 ;  /* 0x000000000008781c */ /* 0x000fda0003f0f008 */
[----:B-1----:R-:W-:Y:S05]  /*62b0*/  @!P0 EXIT ;  /* 0x000000000000894d */ /* 0x002fea0003800000 */
[----:B------:R-:W1:Y:S08]  /*62c0*/  S2UR UR4, SR_CgaCtaId ;  /* 0x00000000000479c3 */ /* 0x000e700000008800 */
[----:B------:R-:W-:Y:S01]  /*62d0*/  BAR.SYNC.DEFER_BLOCKING 0x6, 0xa0 ;  /* 0x0182800000007b1d */ /* 0x000fe20000010000 */
[C---:B------:R-:W-:Y:S01]  /*62e0*/  IMAD.SHL.U32 R5, R95.reuse, 0x20, RZ ;  /* 0x000000205f057824 */ /* 0x040fe200078e00ff */
[C---:B------:R-:W-:Y:S01]  /*62f0*/  LOP3.LUT R96, R95.reuse, 0x2, RZ, 0xc0, !PT ;  /* 0x000000025f607812 */ /* 0x040fe200078ec0ff */
[C---:B------:R-:W-:Y:S01]  /*6300*/  IMAD.SHL.U32 R98, R95.reuse, 0x4, RZ ;  /* 0x000000045f627824 */ /* 0x040fe200078e00ff */
[C---:B------:R-:W-:Y:S01]  /*6310*/  LOP3.LUT R86, R95.reuse, 0x60, RZ, 0xc0, !PT ;  /* 0x000000605f567812 */ /* 0x040fe200078ec0ff */
[----:B------:R-:W-:Y:S01]  /*6320*/  IMAD.U32 R37, R95, 0x10000, RZ ;  /* 0x000100005f257824 */ /* 0x000fe200078e00ff */
[----:B------:R-:W-:-:S02]  /*6330*/  UMOV UR50, 0x400 ;  /* 0x0000040000327882 */ /* 0x000fc40000000000 */
[----:B------:R-:W2:Y:S01]  /*6340*/  LDC.64 R78, c[0x0][0x9b0] ;  /* 0x00026c00ff4e7b82 */ /* 0x000ea20000000a00 */
[----:B------:R-:W-:Y:S01]  /*6350*/  LOP3.LUT R7, R5, 0xc0, RZ, 0xc0, !PT ;  /* 0x000000c005077812 */ /* 0x000fe200078ec0ff */
[----:B------:R-:W-:Y:S01]  /*6360*/  IMAD.MOV.U32 R36, RZ, RZ, RZ ;  /* 0x000000ffff247224 */ /* 0x000fe200078e00ff */
[----:B------:R-:W-:Y:S02]  /*6370*/  LOP3.LUT R95, R95, 0x4, RZ, 0xc0, !PT ;  /* 0x000000045f5f7812 */ /* 0x000fe400078ec0ff */
[----:B------:R-:W-:Y:S02]  /*6380*/  CS2R R84, SRZ ;  /* 0x0000000000547805 */ /* 0x000fe4000001ff00 */
[----:B------:R-:W-:Y:S01]  /*6390*/  LOP3.LUT R98, R7, 0x18, R98, 0xf8, !PT ;  /* 0x0000001807627812 */ /* 0x000fe200078ef862 */
[----:B------:R-:W-:Y:S01]  /*63a0*/  IMAD.MOV R96, RZ, RZ, -R96 ;  /* 0x000000ffff607224 */ /* 0x000fe200078e0a60 */
[----:B------:R-:W-:Y:S01]  /*63b0*/  IADD3 R97, PT, PT, -R95, 0x2, RZ ;  /* 0x000000025f617810 */ /* 0x000fe20007ffe1ff */
[----:B------:R-:W3:Y:S01]  /*63c0*/  LDC.64 R76, c[0x0][0x9a8] ;  /* 0x00026a00ff4c7b82 */ /* 0x000ee20000000a00 */
[----:B------:R-:W-:Y:S01]  /*63d0*/  LOP3.LUT R98, R98, 0xf20, R5, 0xf8, !PT ;  /* 0x00000f2062627812 */ /* 0x000fe200078ef805 */
[----:B------:R-:W-:Y:S01]  /*63e0*/  IMAD.MOV R95, RZ, RZ, -R95 ;  /* 0x000000ffff5f7224 */ /* 0x000fe200078e0a5f */
[----:B------:R-:W-:Y:S01]  /*63f0*/  LOP3.LUT R37, R37, 0x600000, RZ, 0xc0, !PT ;  /* 0x0060000025257812 */ /* 0x000fe200078ec0ff */
[----:B------:R-:W-:Y:S01]  /*6400*/  IMAD.SHL.U32 R97, R97, 0x10, RZ ;  /* 0x0000001061617824 */ /* 0x000fe200078e00ff */
[----:B------:R-:W-:Y:S01]  /*6410*/  UMOV UR56, 0x1 ;  /* 0x0000000100387882 */ /* 0x000fe20000000000 */
[----:B------:R-:W-:Y:S01]  /*6420*/  UMOV UR51, URZ ;  /* 0x000000ff00337c82 */ /* 0x000fe20008000000 */
[----:B------:R-:W4:Y:S01]  /*6430*/  LDCU UR48, c[0x0][0xc0c] ;  /* 0x00018180ff3077ac */ /* 0x000f220008000800 */
[----:B-1----:R-:W-:Y:S01]  /*6440*/  ULEA UR50, UR4, UR50, 0x18 ;  /* 0x0000003204327291 */ /* 0x002fe2000f8ec0ff */
[----:B------:R-:W1:Y:S01]  /*6450*/  LDCU UR4, c[0x0][0x370] ;  /* 0x00006e00ff0477ac */ /* 0x000e620008000800 */
[----:B------:R-:W2:Y:S07]  /*6460*/  LDCU UR38, c[0x0][0xc30] ;  /* 0x00018600ff2677ac */ /* 0x000eae0008000800 */
[----:B------:R-:W4:Y:S01]  /*6470*/  LDS R2, [UR50+0x1d0] ;  /* 0x0001d032ff027984 */ /* 0x000f220008000800 */
[----:B------:R-:W2:Y:S01]  /*6480*/  LDCU.64 UR58, c[0x0][0x988] ;  /* 0x00013100ff3a77ac */ /* 0x000ea20008000a00 */
[----:B------:R-:W2:Y:S01]  /*6490*/  LDCU.64 UR46, c[0x0][0xc28] ;  /* 0x00018500ff2e77ac */ /* 0x000ea20008000a00 */
[----:B------:R-:W2:Y:S01]  /*64a0*/  LDCU.128 UR60, c[0x0][0xc10] ;  /* 0x00018200ff3c77ac */ /* 0x000ea20008000c00 */
[----:B-1----:R-:W-:Y:S01]  /*64b0*/  IMAD.U32 R91, RZ, RZ, UR4 ;  /* 0x00000004ff5b7e24 */ /* 0x002fe2000f8e00ff */
[----:B------:R-:W1:Y:S01]  /*64c0*/  LDCU.64 UR4, c[0x0][0x990] ;  /* 0x00013200ff0477ac */ /* 0x000e620008000a00 */
[----:B------:R-:W2:Y:S01]  /*64d0*/  LDCU UR57, c[0x0][0x374] ;  /* 0x00006e80ff3977ac */ /* 0x000ea20008000800 */
[----:B------:R-:W-:Y:S01]  /*64e0*/  UMOV UR55, URZ ;  /* 0x000000ff00377c82 */ /* 0x000fe20008000000 */
[----:B------:R-:W-:Y:S01]  /*64f0*/  UMOV UR52, URZ ;  /* 0x000000ff00347c82 */ /* 0x000fe20008000000 */
[----:B-1----:R-:W-:Y:S01]  /*6500*/  IMAD.U32 R90, RZ, RZ, UR4 ;  /* 0x00000004ff5a7e24 */ /* 0x002fe2000f8e00ff */
[----:B------:R-:W-:Y:S01]  /*6510*/  UIADD3 UR4, UPT, UPT, UR50, 0x200, URZ ;  /* 0x0000020032047890 */ /* 0x000fe2000fffe0ff */
[----:B------:R-:W-:-:S05]  /*6520*/  IMAD.U32 R89, RZ, RZ, UR5 ;  /* 0x00000005ff597e24 */ /* 0x000fca000f8e00ff */
[----:B------:R-:W-:Y:S01]  /*6530*/  IMAD.U32 R0, RZ, RZ, UR4 ;  /* 0x00000004ff007e24 */ /* 0x000fe2000f8e00ff */
[----:B------:R-:W-:Y:S01]  /*6540*/  LEA R98, R98, UR4, 0x1 ;  /* 0x0000000462627c11 */ /* 0x000fe2000f8e08ff */
[C---:B----4-:R-:W-:Y:S01]  /*6550*/  VIADD R3, R2.reuse, 0x40 ;  /* 0x0000004002037836 */ /* 0x050fe20000000000 */
[----:B------:R-:W-:-:S04]  /*6560*/  LOP3.LUT R2, R2, 0xffff, RZ, 0xc0, !PT ;  /* 0x0000ffff02027812 */ /* 0x000fc800078ec0ff */
[----:B------:R-:W-:-:S05]  /*6570*/  LOP3.LUT R3, R3, 0xffff, RZ, 0xc0, !PT ;  /* 0x0000ffff03037812 */ /* 0x000fca00078ec0ff */
[----:B--23--:R1:W-:Y:S02]  /*6580*/  STL.64 [R1], R2 ;  /* 0x0000000201007387 */ /* 0x00c3e40000100a00 */
.L_x_138:
[----:B-1----:R-:W-:Y:S04]  /*6590*/  SHF.L.U32 R3, R84, 0x1f, RZ ;  /* 0x0000001f54037819 */ /* 0x002fe800000006ff */
[----:B------:R-:W1:Y:S02]  /*65a0*/  SYNCS.PHASECHK.TRANS64.TRYWAIT P0, [UR50+0x180], R3 ;  /* 0x00018003ff0075a7 */ /* 0x000e640008001132 */
[----:B-1----:R-:W-:Y:S05]  /*65b0*/  @!P0 BRA `(.L_x_108) ;  /* 0x0000003800f08947 */ /* 0x002fea0003800000 */
.L_x_212:
[----:B------:R-:W-:Y:S01]  /*65c0*/  LEA R2, R36, UR49, 0x2 ;  /* 0x0000003124027c11 */ /* 0x000fe2000f8e10ff */
        /* <DEDUP_REMOVED lines=9> */
[----:B------:R-:W-:Y:S09]  /*6660*/  UPRMT UR4, URZ, 0x654, UR4 ;  /* 0x00000654ff047896 */ /* 0x000ff20008000004 */
[----:B---3--:R-:W-:Y:S01]  /*6670*/  SYNCS.ARRIVE.TRANS64.RED.A1T0 RZ, [UR4], RZ ;  /* 0x000000ffffff79a7 */ /* 0x008fe20008100404 */
[----:B------:R-:W5:Y:S01]  /*6680*/  LDL R2, [R2] ;  /* 0x0000000002027983 */ /* 0x000f620000100800 */
[----:B--2---:R-:W-:Y:S11]  /*6690*/  LOP3.LUT P0, RZ, R6, 0x1, RZ, 0xc0, !PT ;  /* 0x0000000106ff7812 */ /* 0x004ff6000780c0ff */
[----:B------:R-:W-:Y:S02]  /*66a0*/  @!UPT UIADD3 URZ, UPT, UPT, URZ, URZ, URZ ;  /* 0x000000fffffff290 */ /* 0x000fe4000fffe0ff */
[----:B------:R-:W-:Y:S01]  /*66b0*/  VOTEU.ANY UP1, P0 ;  /* 0x0000000000ff7886 */ /* 0x000fe20000020100 */
[----:B------:R-:W-:Y:S01]  /*66c0*/  PLOP3.LUT P0, PT, PT, PT, UP1, 0x80, 0x8 ;  /* 0x000000000008781c */ /* 0x000fe20003f0f018 */
[----:B------:R-:W-:Y:S06]  /*66d0*/  UP2UR UR4, UPR, URZ, 0x2 ;  /* 0x00000002ff047883 */ /* 0x000fec0008000000 */
[----:B------:R-:W-:Y:S06]  /*66e0*/  IMAD.U32 R110, RZ, RZ, UR4 ;  /* 0x00000004ff6e7e24 */ /* 0x000fec000f8e00ff */
[----:B-1----:R-:W-:Y:S02]  /*66f0*/  @P0 MOV R3, R4 ;  /* 0x0000000400030202 */ /* 0x002fe40000000f00 */
[----:B------:R-:W-:Y:S02]  /*6700*/  @P0 LOP3.LUT R0, R5, 0xffff, RZ, 0xc0, !PT ;  /* 0x0000ffff05000812 */ /* 0x000fe400078ec0ff */
[----:B------:R-:W-:Y:S02]  /*6710*/  @P0 R2UR UR5, R3 ;  /* 0x00000000030502ca */ /* 0x000fe400000e0000 */
[----:B------:R-:W-:Y:S11]  /*6720*/  @P0 R2UR UR4, R0 ;  /* 0x00000000000402ca */ /* 0x000ff600000e0000 */
[----:B------:R-:W-:Y:S02]  /*6730*/  @UP1 UMOV UR37, UR5 ;  /* 0x0000000500251c82 */ /* 0x000fe40008000000 */
[----:B------:R-:W-:Y:S01]  /*6740*/  @UP1 UMOV UR36, UR4 ;  /* 0x0000000400241c82 */ /* 0x000fe20008000000 */
[----:B------:R-:W-:Y:S05]  /*6750*/  BRA.U !UP0, `(.L_x_109) ;  /* 0x0000000108d07547 */ /* 0x000fea000b800000 */
[----:B------:R-:W1:Y:S01]  /*6760*/  LDCU UR14, c[0x0][0xc20] ;  /* 0x00018400ff0e77ac */ /* 0x000e620008000800 */
[----:B------:R-:W-:Y:S01]  /*6770*/  R2UR UR9, R91 ;  /* 0x000000005b0972ca */ /* 0x000fe200000e0000 */
[----:B------:R-:W-:Y:S02]  /*6780*/  UIMAD.WIDE.U32 UR4, UR57, UR63, URZ ;  /* 0x0000003f390472a5 */ /* 0x000fe4000f8e00ff */
[----:B------:R-:W-:Y:S02]  /*6790*/  UIMAD.WIDE.U32 UR10, UR36, UR63, URZ ;  /* 0x0000003f240a72a5 */ /* 0x000fe4000f8e00ff */
[----:B------:R-:W-:Y:S02]  /*67a0*/  UISETP.NE.AND UP0, UPT, UR62, 0x1, UPT ;  /* 0x000000013e00788c */ /* 0x000fe4000bf05270 */
[----:B------:R-:W-:Y:S02]  /*67b0*/  UISETP.NE.AND UP1, UPT, UR48, 0x1, UPT ;  /* 0x000000013000788c */ /* 0x000fe4000bf25270 */
[----:B------:R-:W-:Y:S04]  /*67c0*/  UISETP.NE.AND UP2, UPT, UR39, 0x1, UPT ;  /* 0x000000012700788c */ /* 0x000fe8000bf45270 */
[----:B------:R-:W-:Y:S02]  /*67d0*/  UIMAD.WIDE.U32 UR6, UR9, UR60, URZ ;  /* 0x0000003c090672a5 */ /* 0x000fe4000f8e00ff */
[----:B------:R-:W-:Y:S01]  /*67e0*/  UIMAD.WIDE.U32 UR12, UR37, UR60, URZ ;  /* 0x0000003c250c72a5 */ /* 0x000fe2000f8e00ff */
[----:B------:R-:W-:Y:S02]  /*67f0*/  UMOV UR4, UR5 ;  /* 0x0000000500047c82 */ /* 0x000fe40008000000 */
[----:B-1----:R-:W-:Y:S02]  /*6800*/  USHF.R.U32.HI UR8, URZ, UR14, UR4 ;  /* 0x0000000eff087299 */ /* 0x002fe40008011604 */
[----:B------:R-:W-:Y:S01]  /*6810*/  UMOV UR6, UR11 ;  /* 0x0000000b00067c82 */ /* 0x000fe20008000000 */
[----:B------:R-:W-:Y:S02]  /*6820*/  UMOV UR4, UR7 ;  /* 0x0000000700047c82 */ /* 0x000fe40008000000 */
[----:B------:R-:W-:Y:S02]  /*6830*/  USHF.R.U32.HI UR5, URZ, UR61, UR4 ;  /* 0x0000003dff057299 */ /* 0x000fe40008011604 */
[----:B------:R-:W-:Y:S02]  /*6840*/  USEL UR4, UR57, UR8, !UP0 ;  /* 0x0000000839047287 */ /* 0x000fe4000c000000 */
[----:B------:R-:W-:Y:S02]  /*6850*/  USHF.R.U32.HI UR8, URZ, UR14, UR6 ;  /* 0x0000000eff087299 */ /* 0x000fe40008011606 */
[----:B------:R-:W-:Y:S02]  /*6860*/  UIMAD.WIDE.U32 UR6, UR4, UR46, URZ ;  /* 0x0000002e040672a5 */ /* 0x000fe4000f8e00ff */
[----:B------:R-:W-:Y:S02]  /*6870*/  USEL UR9, UR9, UR5, !UP1 ;  /* 0x0000000509097287 */ /* 0x000fe4000c800000 */
[----:B------:R-:W-:Y:S02]  /*6880*/  USEL UR8, UR36, UR8, !UP0 ;  /* 0x0000000824087287 */ /* 0x000fe4000c000000 */
[----:B------:R-:W-:Y:S01]  /*6890*/  UIMAD.WIDE.U32 UR10, UR9, UR46, URZ ;  /* 0x0000002e090a72a5 */ /* 0x000fe2000f8e00ff */
[----:B------:R-:W-:Y:S01]  /*68a0*/  UMOV UR6, UR7 ;  /* 0x0000000700067c82 */ /* 0x000fe20008000000 */
[----:B------:R-:W-:Y:S01]  /*68b0*/  UMOV UR5, UR13 ;  /* 0x0000000d00057c82 */ /* 0x000fe20008000000 */
[----:B------:R-:W-:Y:S02]  /*68c0*/  @UP2 USHF.R.U32.HI UR4, URZ, UR47, UR6 ;  /* 0x0000002fff042299 */ /* 0x000fe40008011606 */
[----:B------:R-:W-:Y:S02]  /*68d0*/  USHF.R.U32.HI UR5, URZ, UR61, UR5 ;  /* 0x0000003dff057299 */ /* 0x000fe40008011605 */
[----:B------:R-:W-:Y:S02]  /*68e0*/  UIMAD UR4, UR39, UR4, URZ ;  /* 0x00000004270472a4 */ /* 0x000fe4000f8e02ff */
[----:B------:R-:W-:Y:S02]  /*68f0*/  USEL UR5, UR37, UR5, !UP1 ;  /* 0x0000000525057287 */ /* 0x000fe4000c800000 */
[----:B------:R-:W-:Y:S01]  /*6900*/  UISETP.GE.AND UP0, UPT, UR8, UR4, UPT ;  /* 0x000000040800728c */ /* 0x000fe2000bf06270 */
[----:B------:R-:W-:Y:S01]  /*6910*/  UMOV UR6, UR11 ;  /* 0x0000000b00067c82 */ /* 0x000fe20008000000 */
[----:B------:R-:W-:Y:S02]  /*6920*/  UIMAD.WIDE.U32 UR10, UR8, UR46, URZ ;  /* 0x0000002e080a72a5 */ /* 0x000fe4000f8e00ff */
[----:B------:R-:W-:Y:S04]  /*6930*/  @UP2 USHF.R.U32.HI UR9, URZ, UR47, UR6 ;  /* 0x0000002fff092299 */ /* 0x000fe80008011606 */
[----:B------:R-:W-:Y:S01]  /*6940*/  UIMAD UR6, UR39, UR9, URZ ;  /* 0x00000009270672a4 */ /* 0x000fe2000f8e02ff */
[----:B------:R-:W-:Y:S03]  /*6950*/  UMOV UR4, UR11 ;  /* 0x0000000b00047c82 */ /* 0x000fe60008000000 */
[----:B------:R-:W-:Y:S02]  /*6960*/  UISETP.GE.OR UP0, UPT, UR5, UR6, UP0 ;  /* 0x000000060500728c */ /* 0x000fe40008706670 */
[----:B------:R-:W-:Y:S02]  /*6970*/  USHF.R.U32.HI UR4, URZ, UR47, UR4 ;  /* 0x0000002fff047299 */ /* 0x000fe40008011604 */
[----:B------:R-:W-:Y:S02]  /*6980*/  UIMAD.WIDE.U32 UR6, UR5, UR46, URZ ;  /* 0x0000002e050672a5 */ /* 0x000fe4000f8e00ff */
[----:B------:R-:W-:Y:S02]  /*6990*/  USEL UR11, UR8, UR4, !UP2 ;  /* 0x00000004080b7287 */ /* 0x000fe4000d000000 */
[----:B------:R-:W-:Y:S02]  /*69a0*/  UIADD3 UR6, UPT, UPT, -UR5, URZ, URZ ;  /* 0x000000ff05067290 */ /* 0x000fe4000fffe1ff */
[----:B------:R-:W-:Y:S02]  /*69b0*/  UIADD3 UR10, UPT, UPT, -UR11, URZ, URZ ;  /* 0x000000ff0b0a7290 */ /* 0x000fe4000fffe1ff */
[----:B------:R-:W-:Y:S02]  /*69c0*/  UIMAD UR6, UR48, UR6, UR37 ;  /* 0x00000006300672a4 */ /* 0x000fe4000f8e0225 */
[----:B------:R-:W-:Y:S01]  /*69d0*/  UIMAD UR10, UR39, UR10, UR8 ;  /* 0x0000000a270a72a4 */ /* 0x000fe2000f8e0208 */
[----:B------:R-:W-:Y:S01]  /*69e0*/  @!UP0 UMOV UR4, UR7 ;  /* 0x0000000700048c82 */ /* 0x000fe20008000000 */
[----:B------:R-:W-:Y:S02]  /*69f0*/  UIADD3 UR7, UPT, UPT, -UR8, URZ, URZ ;  /* 0x000000ff08077290 */ /* 0x000fe4000fffe1ff */
[----:B------:R-:W-:Y:S04]  /*6a00*/  @!UP0 USHF.R.U32.HI UR4, URZ, UR47, UR4 ;  /* 0x0000002fff048299 */ /* 0x000fe80008011604 */
[----:B------:R-:W-:Y:S04]  /*6a10*/  @!UP0 USEL UR4, UR5, UR4, !UP2 ;  /* 0x0000000405048287 */ /* 0x000fe8000d000000 */
[----:B------:R-:W-:Y:S02]  /*6a20*/  @!UP0 UIMAD UR9, UR9, UR10, UR4 ;  /* 0x0000000a090982a4 */ /* 0x000fe4000f8e0204 */
[----:B------:R-:W-:Y:S02]  /*6a30*/  @!UP0 UIADD3 UR10, UPT, UPT, UR11, -UR4, URZ ;  /* 0x800000040b0a8290 */ /* 0x000fe4000fffe0ff */
[----:B------:R-:W-:Y:S02]  /*6a40*/  UIMAD UR4, UR62, UR7, UR36 ;  /* 0x000000073e0472a4 */ /* 0x000fe4000f8e0224 */
[----:B------:R-:W-:Y:S03]  /*6a50*/  @!UP0 UIMAD UR8, UR10, UR39, UR5 ;  /* 0x000000270a0882a4 */ /* 0x000fe6000f8e0205 */
[----:B------:R-:W-:Y:S02]  /*6a60*/  @!UP0 UMOV UR5, UR9 ;  /* 0x0000000900058c82 */ /* 0x000fe40008000000 */
[----:B------:R-:W-:Y:S02]  /*6a70*/  UIMAD UR37, UR5, UR48, UR6 ;  /* 0x00000030052572a4 */ /* 0x000fe4000f8e0206 */
[----:B------:R-:W-:Y:S11]  /*6a80*/  UIMAD UR36, UR8, UR62, UR4 ;  /* 0x0000003e082472a4 */ /* 0x000ff6000f8e0204 */
[----:B------:R-:W-:Y:S01]  /*6a90*/  @!UPT UIADD3 URZ, UPT, UPT, URZ, URZ, URZ ;  /* 0x000000fffffff290 */ /* 0x000fe2000fffe0ff */
.L_x_109:
[----:B------:R-:W-:Y:S01]  /*6aa0*/  UISETP.NE.AND UP0, UPT, UR38, 0x1, UPT ;  /* 0x000000012600788c */ /* 0x000fe2000bf05270 */
[----:B------:R-:W-:Y:S01]  /*6ab0*/  @P0 SHF.R.U32.HI R4, RZ, 0x10, R5 ;  /* 0x00000010ff040819 */ /* 0x000fe20000011605 */
[----:B------:R-:W-:Y:S01]  /*6ac0*/  USHF.L.U32 UR41, UR23, 0x6, URZ ;  /* 0x0000000617297899 */ /* 0x000fe200080006ff */
[----:B------:R-:W-:Y:S02]  /*6ad0*/  R2UR UR11, R99 ;  /* 0x00000000630b72ca */ /* 0x000fe400000e0000 */
[----:B------:R-:W-:Y:S06]  /*6ae0*/  @P0 R2UR UR11, R4 ;  /* 0x00000000040b02ca */ /* 0x000fec00000e0000 */
[----:B------:R-:W1:Y:S07]  /*6af0*/  @!UP0 LDCU.128 UR12, c[0x0][0xc10] ;  /* 0x00018200ff0c87ac */ /* 0x000e6e0008000c00 */
[----:B------:R-:W-:Y:S01]  /*6b00*/  IMAD.U32 R99, RZ, RZ, UR11 ;  /* 0x0000000bff637e24 */ /* 0x000fe2000f8e00ff */
[----:B------:R-:W2:Y:S01]  /*6b10*/  @!UP0 LDCU UR5, c[0x0][0xc0c] ;  /* 0x00018180ff0587ac */ /* 0x000ea20008000800 */
[----:B------:R-:W3:Y:S01]  /*6b20*/  @!UP0 LDCU UR10, c[0x0][0xc20] ;  /* 0x00018400ff0a87ac */ /* 0x000ee20008000800 */
[----:B------:R-:W-:Y:S02]  /*6b30*/  UIADD3 UR11, UPT, UPT, UR50, 0x200, URZ ;  /* 0x00000200320b7890 */ /* 0x000fe4000fffe0ff */
[----:B-1----:R-:W-:Y:S02]  /*6b40*/  UIMAD.WIDE.U32 UR8, UR37, UR12, URZ ;  /* 0x0000000c250872a5 */ /* 0x002fe4000f8e00ff */
[----:B------:R-:W-:Y:S02]  /*6b50*/  UIMAD.WIDE.U32 UR6, UR36, UR15, URZ ;  /* 0x0000000f240672a5 */ /* 0x000fe4000f8e00ff */
[----:B------:R-:W-:Y:S03]  /*6b60*/  @!UP0 UISETP.NE.AND UP1, UPT, UR14, 0x1, UPT ;  /* 0x000000010e00888c */ /* 0x000fe6000bf25270 */
[----:B------:R-:W-:Y:S01]  /*6b70*/  @!UP0 UMOV UR4, UR9 ;  /* 0x0000000900048c82 */ /* 0x000fe20008000000 */
[----:B--2---:R-:W-:Y:S02]  /*6b80*/  @!UP0 UISETP.NE.AND UP2, UPT, UR5, 0x1, UPT ;  /* 0x000000010500888c */ /* 0x004fe4000bf45270 */
[----:B------:R-:W-:Y:S01]  /*6b90*/  @!UP0 USHF.R.U32.HI UR4, URZ, UR13, UR4 ;  /* 0x0000000dff048299 */ /* 0x000fe20008011604 */
[----:B------:R-:W-:Y:S02]  /*6ba0*/  @!UP0 UMOV UR6, UR7 ;  /* 0x0000000700068c82 */ /* 0x000fe40008000000 */
[----:B---3--:R-:W-:Y:S02]  /*6bb0*/  @!UP0 USHF.R.U32.HI UR6, URZ, UR10, UR6 ;  /* 0x0000000aff068299 */ /* 0x008fe40008011606 */
[----:B------:R-:W-:Y:S02]  /*6bc0*/  @!UP0 USEL UR7, UR37, UR4, !UP2 ;  /* 0x0000000425078287 */ /* 0x000fe4000d000000 */
[----:B------:R-:W-:Y:S04]  /*6bd0*/  @!UP0 USEL UR6, UR36, UR6, !UP1 ;  /* 0x0000000624068287 */ /* 0x000fe8000c800000 */
[----:B------:R-:W-:Y:S02]  /*6be0*/  @!UP0 UIADD3 UR4, UPT, UPT, -UR7, UR6, URZ ;  /* 0x0000000607048290 */ /* 0x000fe4000fffe1ff */
[----:B------:R-:W-:Y:S02]  /*6bf0*/  @!UP0 UIADD3 UR6, UPT, UPT, UR7, -UR6, URZ ;  /* 0x8000000607068290 */ /* 0x000fe4000fffe0ff */
[----:B------:R-:W-:Y:S02]  /*6c00*/  @!UP0 UIMAD UR37, UR4, UR5, UR37 ;  /* 0x00000005042582a4 */ /* 0x000fe4000f8e0225 */
[----:B------:R-:W-:Y:S02]  /*6c10*/  @!UP0 UIMAD UR36, UR6, UR14, UR36 ;  /* 0x0000000e062482a4 */ /* 0x000fe4000f8e0224 */
[----:B------:R-:W-:Y:S09]  /*6c20*/  ULOP3.LUT UP0, URZ, UR11, 0x1b0, URZ, 0xc0, !UPT ;  /* 0x000001b00bff7892 */ /* 0x000ff2000f80c0ff */
[----:B------:R-:W-:Y:S05]  /*6c30*/  BRA.U !UP0, `(.L_x_110) ;  /* 0x00000001087c7547 */ /* 0x000fea000b800000 */
[----:B------:R-:W1:Y:S01]  /*6c40*/  LDCU.64 UR8, c[0x4][0x80] ;  /* 0x01001000ff0877ac */ /* 0x000e620008000a00 */
[----:B------:R-:W-:Y:S01]  /*6c50*/  MOV R16, 0x0 ;  /* 0x0000000000107802 */ /* 0x000fe20000000f00 */
[----:B------:R-:W-:Y:S02]  /*6c60*/  HFMA2 R12, -RZ, RZ, 0, 5.9604644775390625e-08 ;  /* 0x00000001ff0c7431 */ /* 0x000fe400000001ff */
[----:B------:R-:W-:Y:S01]  /*6c70*/  IMAD.MOV.U32 R8, RZ, RZ, 0x70 ;  /* 0x00000070ff087424 */ /* 0x000fe200078e00ff */
[----:B------:R2:W3:Y:S01]  /*6c80*/  LDC.64 R14, c[0x4][R16] ;  /* 0x01000000100e7b82 */ /* 0x0004e20000000a00 */
[----:B------:R-:W4:Y:S01]  /*6c90*/  LDCU.64 UR6, c[0x4][0x88] ;  /* 0x01001100ff0677ac */ /* 0x000f220008000a00 */
[----:B------:R-:W-:Y:S01]  /*6ca0*/  IMAD.MOV.U32 R13, RZ, RZ, RZ ;  /* 0x000000ffff0d7224 */ /* 0x000fe200078e00ff */
[----:B------:R-:W2:Y:S01]  /*6cb0*/  LDCU.64 UR4, c[0x4][0x8] ;  /* 0x01000100ff0477ac */ /* 0x000ea20008000a00 */
[----:B-1----:R-:W-:Y:S01]  /*6cc0*/  MOV R5, UR9 ;  /* 0x0000000900057c02 */ /* 0x002fe20008000f00 */
[----:B------:R-:W-:Y:S01]  /*6cd0*/  IMAD.U32 R4, RZ, RZ, UR8 ;  /* 0x00000008ff047e24 */ /* 0x000fe2000f8e00ff */
[----:B----4-:R-:W-:Y:S01]  /*6ce0*/  MOV R7, UR7 ;  /* 0x0000000700077c02 */ /* 0x010fe20008000f00 */
[----:B------:R-:W-:Y:S01]  /*6cf0*/  IMAD.U32 R6, RZ, RZ, UR6 ;  /* 0x00000006ff067e24 */ /* 0x000fe2000f8e00ff */
[----:B--2---:R-:W-:Y:S01]  /*6d00*/  MOV R11, UR5 ;  /* 0x00000005000b7c02 */ /* 0x004fe20008000f00 */
[----:B------:R-:W-:Y:S02]  /*6d10*/  IMAD.U32 R10, RZ, RZ, UR4 ;  /* 0x00000004ff0a7e24 */ /* 0x000fe4000f8e00ff */
[----:B------:R-:W-:Y:S07]  /*6d20*/  LEPC R20, `(.L_x_111) ;  /* 0x000000001014794e */ /* 0x000fee0000000000 */
[----:B---3-5:R-:W-:Y:S05]  /*6d30*/  CALL.ABS.NOINC R14 ;  /* 0x000000000e007343 */ /* 0x028fea0003c00000 */
.L_x_111:
[----:B------:R-:W1:Y:S01]  /*6d40*/  LDCU.64 UR8, c[0x4][0x80] ;  /* 0x01001000ff0877ac */ /* 0x000e620008000a00 */
[----:B------:R-:W2:Y:S01]  /*6d50*/  LDC.64 R16, c[0x4][R16] ;  /* 0x0100000010107b82 */ /* 0x000ea20000000a00 */
[----:B------:R-:W-:Y:S02]  /*6d60*/  HFMA2 R12, -RZ, RZ, 0, 5.9604644775390625e-08 ;  /* 0x00000001ff0c7431 */ /* 0x000fe400000001ff */
[----:B------:R-:W-:Y:S02]  /*6d70*/  IMAD.MOV.U32 R8, RZ, RZ, 0x70 ;  /* 0x00000070ff087424 */ /* 0x000fe400078e00ff */
[----:B------:R-:W-:Y:S01]  /*6d80*/  IMAD.MOV.U32 R13, RZ, RZ, RZ ;  /* 0x000000ffff0d7224 */ /* 0x000fe200078e00ff */
[----:B------:R-:W3:Y:S01]  /*6d90*/  LDCU.64 UR6, c[0x4][0x88] ;  /* 0x01001100ff0677ac */ /* 0x000ee20008000a00 */
[----:B------:R-:W4:Y:S01]  /*6da0*/  LDCU.64 UR4, c[0x4][0x8] ;  /* 0x01000100ff0477ac */ /* 0x000f220008000a00 */
[----:B-1----:R-:W-:Y:S02]  /*6db0*/  MOV R4, UR8 ;  /* 0x0000000800047c02 */ /* 0x002fe40008000f00 */
[----:B------:R-:W-:Y:S02]  /*6dc0*/  MOV R5, UR9 ;  /* 0x0000000900057c02 */ /* 0x000fe40008000f00 */
[----:B---3--:R-:W-:Y:S01]  /*6dd0*/  MOV R7, UR7 ;  /* 0x0000000700077c02 */ /* 0x008fe20008000f00 */
[----:B------:R-:W-:Y:S01]  /*6de0*/  IMAD.U32 R6, RZ, RZ, UR6 ;  /* 0x00000006ff067e24 */ /* 0x000fe2000f8e00ff */
[----:B----4-:R-:W-:Y:S01]  /*6df0*/  MOV R11, UR5 ;  /* 0x00000005000b7c02 */ /* 0x010fe20008000f00 */
[----:B------:R-:W-:Y:S02]  /*6e00*/  IMAD.U32 R10, RZ, RZ, UR4 ;  /* 0x00000004ff0a7e24 */ /* 0x000fe4000f8e00ff */
[----:B------:R-:W-:Y:S07]  /*6e10*/  LEPC R20, `(.L_x_110) ;  /* 0x000000001014794e */ /* 0x000fee0000000000 */
[----:B--2---:R-:W-:Y:S05]  /*6e20*/  CALL.ABS.NOINC R16 ;  /* 0x0000000010007343 */ /* 0x004fea0003c00000 */
.L_x_110:
[----:B------:R-:W-:Y:S02]  /*6e30*/  R2UR UR6, R94 ;  /* 0x000000005e0672ca */ /* 0x000fe400000e0000 */
[----:B------:R-:W-:Y:S02]  /*6e40*/  R2UR UR5, R90 ;  /* 0x000000005a0572ca */ /* 0x000fe400000e0000 */
[----:B------:R-:W-:Y:S02]  /*6e50*/  R2UR UR4, R89 ;  /* 0x00000000590472ca */ /* 0x000fe400000e0000 */
[----:B------:R-:W-:Y:S02]  /*6e60*/  ISETP.NE.U32.AND P4, PT, R78, RZ, PT ;  /* 0x000000ff4e00720c */ /* 0x000fe40003f85070 */
[----:B------:R-:W-:Y:S02]  /*6e70*/  ISETP.NE.U32.AND P2, PT, RZ, UR58, PT ;  /* 0x0000003aff007c0c */ /* 0x000fe4000bf45070 */
[----:B------:R-:W-:Y:S02]  /*6e80*/  ISETP.NE.AND.EX P4, PT, R79, RZ, PT, P4 ;  /* 0x000000ff4f00720c */ /* 0x000fe40003f85340 */
[----:B------:R-:W-:Y:S01]  /*6e90*/  ISETP.NE.AND.EX P2, PT, RZ, UR59, PT, P2 ;  /* 0x0000003bff007c0c */ /* 0x000fe2000bf45320 */
[----:B------:R-:W-:Y:S02]  /*6ea0*/  UISETP.NE.AND UP2, UPT, UR6, URZ, UPT ;  /* 0x000000ff0600728c */ /* 0x000fe4000bf45270 */
[----:B------:R-:W-:Y:S04]  /*6eb0*/  UISETP.NE.U32.AND UP0, UPT, UR5, URZ, UPT ;  /* 0x000000ff0500728c */ /* 0x000fe8000bf05070 */
[----:B------:R-:W-:Y:S01]  /*6ec0*/  UISETP.NE.AND.EX UP1, UPT, UR4, URZ, UPT, UP0 ;  /* 0x000000ff0400728c */ /* 0x000fe2000bf25300 */
[----:B------:R-:W-:Y:S01]  /*6ed0*/  PLOP3.LUT P1, PT, PT, PT, UP2, 0x80, 0x8 ;  /* 0x000000000008781c */ /* 0x000fe20003f2f028 */
[----:B------:R-:W-:Y:S03]  /*6ee0*/  UPLOP3.LUT UP0, UPT, UPT, UPT, UPT, 0x40, 0x4 ;  /* 0x000000000004789c */ /* 0x000fe60003f0e870 */
[----:B------:R-:W-:Y:S06]  /*6ef0*/  @UP2 UPLOP3.LUT UP0, UPT, UPT, UPT, UP1, 0x80, 0x8 ;  /* 0x000000000008289c */ /* 0x000fec0003f0f010 */
[----:B------:R-:W-:Y:S01]  /*6f00*/  PLOP3.LUT P0, PT, PT, PT, UP0, 0x80, 0x8 ;  /* 0x000000000008781c */ /* 0x000fe20003f0f008 */
[----:B------:R-:W-:Y:S01]  /*6f10*/  @!UPT UIADD3 URZ, UPT, UPT, URZ, URZ, URZ ;  /* 0x000000fffffff290 */ /* 0x000fe2000fffe0ff */
[----:B------:R-:W-:Y:S11]  /*6f20*/  BRA.U !UP1, `(.L_x_112) ;  /* 0x0000000109407547 */ /* 0x000ff6000b800000 */
[----:B------:R-:W-:Y:S01]  /*6f30*/  UISETP.NE.U32.AND UP0, UPT, UR58, URZ, UPT ;  /* 0x000000ff3a00728c */ /* 0x000fe2000bf05070 */
[----:B------:R-:W-:Y:S01]  /*6f40*/  R2UR UR6, R90 ;  /* 0x000000005a0672ca */ /* 0x000fe200000e0000 */
[----:B------:R-:W1:Y:S01]  /*6f50*/  LDCU.64 UR8, c[0x0][0x358] ;  /* 0x00006b00ff0877ac */ /* 0x000e620008000a00 */
[----:B------:R-:W-:Y:S02]  /*6f60*/  HFMA2 R87, -RZ, RZ, 0, 5.9604644775390625e-08 ;  /* 0x00000001ff577431 */ /* 0x000fe400000001ff */
[----:B------:R-:W-:Y:S01]  /*6f70*/  IMAD.MOV.U32 R0, RZ, RZ, 0x1 ;  /* 0x00000001ff007424 */ /* 0x000fe200078e00ff */
[----:B------:R-:W-:Y:S06]  /*6f80*/  UISETP.NE.AND.EX UP0, UPT, UR59, URZ, UPT, UP0 ;  /* 0x000000ff3b00728c */ /* 0x000fec000bf05300 */
[----:B------:R-:W-:Y:S05]  /*6f90*/  PLOP3.LUT P3, PT, PT, PT, UP0, 0x80, 0x8 ;  /* 0x000000000008781c */ /* 0x000fea0003f6f008 */
[----:B------:R-:W2:Y:S01]  /*6fa0*/  @UP0 LDCU.64 UR4, c[0x0][0x988] ;  /* 0x00013100ff0407ac */ /* 0x000ea20008000a00 */
[----:B------:R-:W-:Y:S07]  /*6fb0*/  @UP0 UIMAD UR6, UR54, UR6, URZ ;  /* 0x00000006360602a4 */ /* 0x000fee000f8e02ff */
[----:B------:R-:W-:Y:S01]  /*6fc0*/  @!P3 PRMT R87, R0, 0x7610, R87 ;  /* 0x000076100057b816 */ /* 0x000fe20000000057 */
[----:B--2---:R-:W-:Y:S06]  /*6fd0*/  @UP0 UIMAD.WIDE UR4, UR6, 0x4, UR4 ;  /* 0x00000004060408a5 */ /* 0x004fec000f8e0204 */
[----:B------:R-:W-:Y:S02]  /*6fe0*/  IMAD.U32 R4, RZ, RZ, UR4 ;  /* 0x00000004ff047e24 */ /* 0x000fe4000f8e00ff */
[----:B------:R-:W-:Y:S03]  /*6ff0*/  IMAD.U32 R5, RZ, RZ, UR5 ;  /* 0x00000005ff057e24 */ /* 0x000fe6000f8e00ff */
[----:B------:R-:W2:Y:S02]  /*7000*/  @!UP0 LDCU UR4, c[0x0][0x980] ;  /* 0x00013000ff0487ac */ /* 0x000ea40008000800 */
[----:B-1---5:R1:W5:Y:S02]  /*7010*/  @P3 LDG.E R41, desc[UR8][R4.64] ;  /* 0x0000000804293981 */ /* 0x022364000c1e1900 */
[----:B-12---:R-:W-:Y:S02]  /*7020*/  @!P3 MOV R41, UR4 ;  /* 0x000000040029bc02 */ /* 0x006fe40008000f00 */
.L_x_112:
[----:B------:R-:W-:Y:S05]  /*7030*/  @!P4 BRA `(.L_x_113) ;  /* 0x000000000024c947 */ /* 0x000fea0003800000 */
[----:B------:R-:W-:Y:S01]  /*7040*/  ISETP.NE.U32.AND P3, PT, R76, RZ, PT ;  /* 0x000000ff4c00720c */ /* 0x000fe20003f65070 */
[----:B------:R-:W1:Y:S03]  /*7050*/  LDCU.64 UR4, c[0x0][0x358] ;  /* 0x00006b00ff0477ac */ /* 0x000e660008000a00 */
[----:B------:R-:W-:Y:S11]  /*7060*/  ISETP.NE.AND.EX P3, PT, R77, RZ, PT, P3 ;  /* 0x000000ff4d00720c */ /* 0x000ff60003f65330 */
[----:B------:R-:W-:Y:S02]  /*7070*/  @!UPT UIADD3 URZ, UPT, UPT, URZ, URZ, URZ ;  /* 0x000000fffffff290 */ /* 0x000fe4000fffe0ff */
[----:B------:R-:W2:Y:S01]  /*7080*/  @P3 LDC.64 R4, c[0x0][0x9a8] ;  /* 0x00026a00ff043b82 */ /* 0x000ea20000000a00 */
[----:B------:R-:W-:Y:S04]  /*7090*/  @P3 IMAD R0, R78, UR54, RZ ;  /* 0x000000364e003c24 */ /* 0x000fe8000f8e02ff */
[----:B--2---:R-:W-:Y:S05]  /*70a0*/  @P3 IMAD.WIDE R4, R0, 0x4, R4 ;  /* 0x0000000400043825 */ /* 0x004fea00078e0204 */
[----:B-1---5:R1:W5:Y:S02]  /*70b0*/  @P3 LDG.E R38, desc[UR4][R4.64] ;  /* 0x0000000404263981 */ /* 0x022364000c1e1900 */
[----:B-1----:R-:W2:Y:S02]  /*70c0*/  @!P3 LDC R38, c[0x0][0x9a0] ;  /* 0x00026800ff26bb82 */ /* 0x002ea40000000800 */
.L_x_113:
[----:B------:R-:W-:Y:S01]  /*70d0*/  ULOP3.LUT UR4, UR56, 0x1, URZ, 0x3c, !UPT ;  /* 0x0000000138047892 */ /* 0x000fe2000f8e3cff */
[----:B-----5:R-:W-:Y:S01]  /*70e0*/  FSETP.NEU.AND P3, PT, R41, RZ, PT ;  /* 0x000000ff2900720b */ /* 0x020fe20003f6d000 */
[----:B------:R-:W1:Y:S01]  /*70f0*/  LDCU.128 UR8, c[0x0][0xb80] ;  /* 0x00017000ff0877ac */ /* 0x000e620008000c00 */
[----:B------:R-:W-:Y:S01]  /*7100*/  IMAD.U32 R113, RZ, RZ, UR51 ;  /* 0x00000033ff717e24 */ /* 0x000fe2000f8e00ff */
[----:B------:R-:W-:Y:S01]  /*7110*/  SEL R5, RZ, 0xffffffff, P2 ;  /* 0xffffffffff057807 */ /* 0x000fe20001000000 */
[----:B------:R-:W-:Y:S01]  /*7120*/  IMAD.SHL.U32 R101, R96, 0x10, RZ ;  /* 0x0000001060657824 */ /* 0x000fe200078e00ff */
[----:B------:R-:W-:Y:S01]  /*7130*/  @P1 LOP3.LUT P2, RZ, R87, 0xff, RZ, 0xc0, !PT ;  /* 0x000000ff57ff1812 */ /* 0x000fe2000784c0ff */
[----:B------:R-:W-:Y:S01]  /*7140*/  IMAD.U32 R46, RZ, RZ, UR4 ;  /* 0x00000004ff2e7e24 */ /* 0x000fe2000f8e00ff */
[----:B------:R-:W-:Y:S01]  /*7150*/  @P1 SEL R4, RZ, 0xffffffff, P3 ;  /* 0xffffffffff041807 */ /* 0x000fe20001800000 */
[----:B------:R-:W-:Y:S01]  /*7160*/  IMAD.SHL.U32 R113, R113, 0x2000, RZ ;  /* 0x0000200071717824 */ /* 0x000fe200078e00ff */
[----:B------:R-:W3:Y:S01]  /*7170*/  LDCU.128 UR16, c[0x0][0xb90] ;  /* 0x00017200ff1077ac */ /* 0x000ee20008000c00 */
[----:B------:R-:W-:Y:S01]  /*7180*/  IMAD.SHL.U32 R100, R95, 0x10, RZ ;  /* 0x000000105f647824 */ /* 0x000fe200078e00ff */
[----:B------:R-:W-:Y:S01]  /*7190*/  @P0 SEL R4, R5, R4, !P2 ;  /* 0x0000000405040207 */ /* 0x000fe20005000000 */
[----:B------:R-:W-:Y:S01]  /*71a0*/  IMAD.IADD R103, R98, 0x1, R113 ;  /* 0x0000000162677824 */ /* 0x000fe200078e0271 */
[----:B------:R-:W-:Y:S01]  /*71b0*/  LEA R108, R36, UR50, 0x3 ;  /* 0x00000032246c7c11 */ /* 0x000fe2000f8e18ff */
[----:B------:R-:W-:Y:S01]  /*71c0*/  IMAD.MOV.U32 R114, RZ, RZ, 0x1 ;  /* 0x00000001ff727424 */ /* 0x000fe200078e00ff */
[----:B------:R-:W-:Y:S01]  /*71d0*/  @P1 LOP3.LUT R4, R4, 0x1, RZ, 0xc0, !PT ;  /* 0x0000000104041812 */ /* 0x000fe200078ec0ff */
[----:B------:R-:W-:Y:S01]  /*71e0*/  IMAD.IADD R112, R103, 0x1, R101 ;  /* 0x0000000167707824 */ /* 0x000fe200078e0265 */
[----:B------:R-:W-:Y:S01]  /*71f0*/  SHF.L.U32 R3, R85, 0x1f, RZ ;  /* 0x0000001f55037819 */ /* 0x000fe200000006ff */
[----:B------:R-:W-:Y:S01]  /*7200*/  USHF.L.U32 UR12, UR53, 0x7, URZ ;  /* 0x00000007350c7899 */ /* 0x000fe200080006ff */
[----:B------:R-:W-:Y:S01]  /*7210*/  ISETP.NE.U32.OR P5, PT, R4, 0x1, !P1 ;  /* 0x000000010400780c */ /* 0x000fe20004fa5470 */
[----:B------:R-:W-:Y:S01]  /*7220*/  IMAD.U32 R4, RZ, RZ, UR51 ;  /* 0x00000033ff047e24 */ /* 0x000fe2000f8e00ff */
[----:B------:R-:W4:Y:S01]  /*7230*/  LDCU UR13, c[0x0][0xba0] ;  /* 0x00017400ff0d77ac */ /* 0x000f220008000800 */
[----:B------:R-:W-:Y:S01]  /*7240*/  PLOP3.LUT P2, PT, PT, PT, UP1, 0x80, 0x8 ;  /* 0x000000000008781c */ /* 0x000fe20003f4f018 */
[----:B------:R-:W-:Y:S01]  /*7250*/  BSSY B1, `(.L_x_114) ;  /* 0x000004d000017945 */ /* 0x000fe20003800000 */
[----:B------:R-:W-:Y:S01]  /*7260*/  LOP3.LUT P4, R109, R87, 0xff, RZ, 0xc0, !PT ;  /* 0x000000ff576d7812 */ /* 0x000fe2000788c0ff */
[----:B------:R-:W-:Y:S01]  /*7270*/  IMAD.U32 R107, RZ, RZ, UR12 ;  /* 0x0000000cff6b7e24 */ /* 0x000fe2000f8e00ff */
[----:B------:R-:W-:Y:S01]  /*7280*/  LEA R0, R4, UR50, 0x3 ;  /* 0x0000003204007c11 */ /* 0x000fe2000f8e18ff */
[----:B------:R-:W-:Y:S01]  /*7290*/  IMAD.IADD R39, R37, 0x1, R2 ;  /* 0x0000000125277824 */ /* 0x000fe200078e0202 */
[----:B------:R-:W-:Y:S01]  /*72a0*/  SEL R4, RZ, 0xffffffff, P3 ;  /* 0xffffffffff047807 */ /* 0x000fe20001800000 */
[----:B------:R-:W-:Y:S01]  /*72b0*/  IMAD.U32 R115, RZ, RZ, UR51 ;  /* 0x00000033ff737e24 */ /* 0x000fe2000f8e00ff */
[----:B------:R-:W-:Y:S02]  /*72c0*/  P2R R111, PR, RZ, 0x20 ;  /* 0x00000020ff6f7803 */ /* 0x000fe40000000000 */
[----:B------:R-:W-:Y:S02]  /*72d0*/  CS2R R74, SRZ ;  /* 0x00000000004a7805 */ /* 0x000fe4000001ff00 */
[----:B------:R-:W-:Y:S02]  /*72e0*/  @P5 SHF.L.U32 R9, R46, 0x1f, RZ ;  /* 0x0000001f2e095819 */ /* 0x000fe400000006ff */
[----:B------:R-:W-:Y:S02]  /*72f0*/  CS2R R72, SRZ ;  /* 0x0000000000487805 */ /* 0x000fe4000001ff00 */
[----:B------:R-:W-:Y:S02]  /*7300*/  CS2R R66, SRZ ;  /* 0x0000000000427805 */ /* 0x000fe4000001ff00 */
[----:B------:R-:W-:Y:S01]  /*7310*/  @P2 SEL R4, R5, R4, !P4 ;  /* 0x0000000405042207 */ /* 0x000fe20006000000 */
[----:B------:R-:W2:Y:S01]  /*7320*/  @P5 SYNCS.PHASECHK.TRANS64.TRYWAIT P1, [R0+URZ+0x140], R9 ;  /* 0x00014009000055a7 */ /* 0x000ea200080211ff */
[----:B-1----:R-:W-:Y:S01]  /*7330*/  UIMAD.WIDE.U32 UR4, UR12, UR9, URZ ;  /* 0x000000090c0472a5 */ /* 0x002fe2000f8e00ff */
[----:B------:R-:W-:Y:S01]  /*7340*/  CS2R R64, SRZ ;  /* 0x0000000000407805 */ /* 0x000fe2000001ff00 */
[----:B------:R-:W-:Y:S01]  /*7350*/  UISETP.NE.AND UP0, UPT, UR8, 0x1, UPT ;  /* 0x000000010800788c */ /* 0x000fe2000bf05270 */
[----:B------:R-:W-:Y:S01]  /*7360*/  IMAD.IADD R102, R103, 0x1, R100 ;  /* 0x0000000167667824 */ /* 0x000fe200078e0264 */
[----:B------:R-:W-:Y:S01]  /*7370*/  USHF.R.U32.HI UR5, URZ, UR10, UR5 ;  /* 0x0000000aff057299 */ /* 0x000fe20008011605 */
[----:B------:R-:W-:Y:S01]  /*7380*/  IMAD.IADD R47, R97, 0x1, R112 ;  /* 0x00000001612f7824 */ /* 0x000fe200078e0270 */
[----:B------:R-:W-:Y:S02]  /*7390*/  LOP3.LUT R4, R4, 0x1, RZ, 0xc0, !PT ;  /* 0x0000000104047812 */ /* 0x000fe400078ec0ff */
[----:B------:R-:W-:Y:S01]  /*73a0*/  CS2R R58, SRZ ;  /* 0x00000000003a7805 */ /* 0x000fe2000001ff00 */
[----:B------:R-:W-:Y:S01]  /*73b0*/  USEL UR5, UR12, UR5, !UP0 ;  /* 0x000000050c057287 */ /* 0x000fe2000c000000 */
[----:B------:R-:W-:Y:S01]  /*73c0*/  CS2R R56, SRZ ;  /* 0x0000000000387805 */ /* 0x000fe2000001ff00 */
[----:B------:R-:W-:Y:S01]  /*73d0*/  UISETP.NE.AND UP0, UPT, UR11, 0x1, UPT ;  /* 0x000000010b00788c */ /* 0x000fe2000bf05270 */
[----:B------:R-:W-:Y:S01]  /*73e0*/  CS2R R50, SRZ ;  /* 0x0000000000327805 */ /* 0x000fe2000001ff00 */
[----:B---3--:R-:W-:Y:S01]  /*73f0*/  UIMAD.WIDE.U32 UR6, UR5, UR16, URZ ;  /* 0x00000010050672a5 */ /* 0x008fe2000f8e00ff */
[----:B------:R-:W-:Y:S01]  /*7400*/  CS2R R48, SRZ ;  /* 0x0000000000307805 */ /* 0x000fe2000001ff00 */
[----:B------:R-:W-:Y:S01]  /*7410*/  IMAD R6, RZ, RZ, -UR5 ;  /* 0x80000005ff067e24 */ /* 0x000fe2000f8e02ff */
[----:B------:R1:W3:Y:S01]  /*7420*/  SYNCS.PHASECHK.TRANS64.TRYWAIT P0, [R108+URZ+0x190], R3 ;  /* 0x000190036c0075a7 */ /* 0x0002e200080011ff */
[----:B------:R-:W-:Y:S02]  /*7430*/  IMAD.U32 R106, RZ, RZ, UR5 ;  /* 0x00000005ff6a7e24 */ /* 0x000fe4000f8e00ff */
[----:B------:R-:W-:Y:S01]  /*7440*/  IMAD R107, R6, UR8, R107 ;  /* 0x00000008066b7c24 */ /* 0x000fe2000f8e026b */
[----:B------:R-:W-:Y:S02]  /*7450*/  UMOV UR4, UR7 ;  /* 0x0000000700047c82 */ /* 0x000fe40008000000 */
[----:B------:R-:W-:Y:S04]  /*7460*/  USHF.R.U32.HI UR4, URZ, UR17, UR4 ;  /* 0x00000011ff047299 */ /* 0x000fe80008011604 */
[----:B------:R-:W-:Y:S02]  /*7470*/  USEL UR4, UR5, UR4, !UP0 ;  /* 0x0000000405047287 */ /* 0x000fe4000c000000 */
[----:B------:R-:W-:Y:S02]  /*7480*/  UISETP.NE.AND UP0, UPT, UR18, 0x1, UPT ;  /* 0x000000011200788c */ /* 0x000fe4000bf05270 */
[----:B------:R-:W-:Y:S02]  /*7490*/  UIMAD.WIDE.U32 UR6, UR4, UR19, URZ ;  /* 0x00000013040672a5 */ /* 0x000fe4000f8e00ff */
[----:B------:R-:W-:Y:S02]  /*74a0*/  IMAD.U32 R105, RZ, RZ, UR4 ;  /* 0x00000004ff697e24 */ /* 0x000fe4000f8e00ff */
[----:B------:R-:W-:Y:S01]  /*74b0*/  PLOP3.LUT P2, PT, PT, PT, UP0, 0x80, 0x8 ;  /* 0x000000000008781c */ /* 0x000fe20003f4f008 */
[----:B------:R-:W-:Y:S02]  /*74c0*/  IMAD R7, RZ, RZ, -UR4 ;  /* 0x80000004ff077e24 */ /* 0x000fe4000f8e02ff */
[----:B------:R-:W-:Y:S01]  /*74d0*/  UMOV UR6, UR7 ;  /* 0x0000000700067c82 */ /* 0x000fe20008000000 */
[----:B------:R-:W-:Y:S01]  /*74e0*/  IMAD.U32 R104, RZ, RZ, UR4 ;  /* 0x00000004ff687e24 */ /* 0x000fe2000f8e00ff */
[----:B----4-:R-:W-:Y:S01]  /*74f0*/  USHF.R.U32.HI UR6, URZ, UR13, UR6 ;  /* 0x0000000dff067299 */ /* 0x010fe20008011606 */
[----:B------:R-:W-:Y:S05]  /*7500*/  IMAD R106, R7, UR11, R106 ;  /* 0x0000000b076a7c24 */ /* 0x000fea000f8e026a */
[----:B------:R-:W-:Y:S02]  /*7510*/  SEL R105, R105, UR6, !P2 ;  /* 0x0000000669697c07 */ /* 0x000fe4000d000000 */
[----:B------:R-:W-:Y:S03]  /*7520*/  ISETP.NE.U32.AND P2, PT, R4, 0x1, PT ;  /* 0x000000010400780c */ /* 0x000fe60003f45070 */
[----:B------:R-:W-:Y:S01]  /*7530*/  IMAD.MOV R5, RZ, RZ, -R105 ;  /* 0x000000ffff057224 */ /* 0x000fe200078e0a69 */
[----:B------:R-:W-:Y:S03]  /*7540*/  P2R R116, PR, RZ, 0x4 ;  /* 0x00000004ff747803 */ /* 0x000fe60000000000 */
[----:B------:R-:W-:Y:S01]  /*7550*/  IMAD R104, R5, UR18, R104 ;  /* 0x0000001205687c24 */ /* 0x000fe2000f8e0268 */
[----:B--2---:R-:W-:Y:S01]  /*7560*/  @P5 SEL R114, RZ, 0x1, !P1 ;  /* 0x00000001ff725807 */ /* 0x004fe20004800000 */
[----:B-1----:R-:W-:Y:S06]  /*7570*/  @!P5 BRA `(.L_x_115) ;  /* 0x000000000068d947 */ /* 0x002fec0003800000 */
[----:B------:R-:W-:Y:S01]  /*7580*/  ISETP.NE.AND P1, PT, R114, RZ, PT ;  /* 0x000000ff7200720c */ /* 0x000fe20003f25270 */
[----:B------:R-:W-:Y:S01]  /*7590*/  BSSY B0, `(.L_x_116) ;  /* 0x000000d000007945 */ /* 0x000fe20003800000 */
[----:B------:R-:W-:Y:S02]  /*75a0*/  CS2R R50, SRZ ;  /* 0x0000000000327805 */ /* 0x000fe4000001ff00 */
[----:B------:R-:W-:Y:S02]  /*75b0*/  CS2R R48, SRZ ;  /* 0x0000000000307805 */ /* 0x000fe4000001ff00 */
[----:B------:R-:W-:Y:S02]  /*75c0*/  CS2R R58, SRZ ;  /* 0x00000000003a7805 */ /* 0x000fe4000001ff00 */
[----:B------:R-:W-:Y:S02]  /*75d0*/  CS2R R56, SRZ ;  /* 0x0000000000387805 */ /* 0x000fe4000001ff00 */
[----:B------:R-:W-:Y:S02]  /*75e0*/  CS2R R66, SRZ ;  /* 0x0000000000427805 */ /* 0x000fe4000001ff00 */
[----:B------:R-:W-:Y:S02]  /*75f0*/  CS2R R64, SRZ ;  /* 0x0000000000407805 */ /* 0x000fe4000001ff00 */
[----:B------:R-:W-:Y:S02]  /*7600*/  CS2R R74, SRZ ;  /* 0x00000000004a7805 */ /* 0x000fe4000001ff00 */
[----:B------:R-:W-:Y:S01]  /*7610*/  CS2R R72, SRZ ;  /* 0x0000000000487805 */ /* 0x000fe2000001ff00 */
[----:B------:R-:W-:Y:S06]  /*7620*/  @P1 BRA `(.L_x_117) ;  /* 0x00000000000c1947 */ /* 0x000fec0003800000 */
[----:B------:R-:W-:Y:S04]  /*7630*/  SHF.L.U32 R5, R46, 0x1f, RZ ;  /* 0x0000001f2e057819 */ /* 0x000fe800000006ff */
[----:B------:R-:W1:Y:S02]  /*7640*/  SYNCS.PHASECHK.TRANS64.TRYWAIT P1, [R0+URZ+0x140], R5 ;  /* 0x00014005000075a7 */ /* 0x000e6400080211ff */
[----:B-1----:R-:W-:Y:S05]  /*7650*/  @!P1 BRA `(.L_x_118) ;  /* 0x0000002800e09947 */ /* 0x002fea0003800000 */
.L_x_117:
[----:B------:R-:W-:Y:S05]  /*7660*/  BSYNC B0 ;  /* 0x0000000000007941 */ /* 0x000fea0003800000 */
.L_x_116:
[----:B------:R-:W-:Y:S01]  /*7670*/  ISETP.NE.AND P1, PT, R116, RZ, PT ;  /* 0x000000ff7400720c */ /* 0x000fe20003f25270 */
[----:B------:R-:W-:Y:S04]  /*7680*/  UIADD3 UR4, UPT, UPT, UR51, 0x1, URZ ;  /* 0x0000000133047890 */ /* 0x000fe8000fffe0ff */
[----:B------:R-:W-:Y:S04]  /*7690*/  UISETP.NE.AND UP0, UPT, UR4, 0x3, UPT ;  /* 0x000000030400788c */ /* 0x000fe8000bf05270 */
[----:B------:R-:W-:Y:S02]  /*76a0*/  USEL UR5, URZ, 0x1, UP0 ;  /* 0x00000001ff057887 */ /* 0x000fe40008000000 */
[----:B------:R-:W-:Y:S02]  /*76b0*/  USEL UR4, UR4, URZ, UP0 ;  /* 0x000000ff04047287 */ /* 0x000fe40008000000 */
[----:B------:R2:W4:Y:S02]  /*76c0*/  @P1 LDS.128 R48, [R103] ;  /* 0x0000000067301984 */ /* 0x0005240000000c00 */
[----:B------:R-:W-:Y:S02]  /*76d0*/  LOP3.LUT R46, R46, UR5, RZ, 0x3c, !PT ;  /* 0x000000052e2e7c12 */ /* 0x000fe4000f8e3cff */
[----:B------:R2:W1:Y:S01]  /*76e0*/  @P1 LDS.128 R56, [R112+0x10] ;  /* 0x0000100070381984 */ /* 0x0004620000000c00 */
[----:B------:R-:W-:Y:S03]  /*76f0*/  IMAD.U32 R115, RZ, RZ, UR4 ;  /* 0x00000004ff737e24 */ /* 0x000fe6000f8e00ff */
[----:B------:R2:W1:Y:S04]  /*7700*/  @P1 LDS.128 R64, [R102+0x20] ;  /* 0x0000200066401984 */ /* 0x0004680000000c00 */
[----:B------:R2:W1:Y:S02]  /*7710*/  @P1 LDS.128 R72, [R47+0x10] ;  /* 0x000010002f481984 */ /* 0x0004640000000c00 */
.L_x_115:
[----:B------:R-:W-:Y:S05]  /*7720*/  BSYNC B1 ;  /* 0x0000000000017941 */ /* 0x000fea0003800000 */
.L_x_114:
[----:B-1----:R-:W-:Y:S04]  /*7730*/  SHF.R.U32.HI R5, RZ, 0x15, R39 ;  /* 0x00000015ff057819 */ /* 0x002fe80000011627 */
[----:B------:R-:W-:Y:S01]  /*7740*/  LOP3.LUT P1, RZ, R5, 0x3, R88, 0x48, !PT ;  /* 0x0000000305ff7812 */ /* 0x000fe20007824858 */
[----:B------:R-:W-:Y:S01]  /*7750*/  @!UPT UIADD3 URZ, UPT, UPT, URZ, URZ, URZ ;  /* 0x000000fffffff290 */ /* 0x000fe2000fffe0ff */
[----:B---3--:R-:W-:Y:S11]  /*7760*/  @P0 BRA `(.L_x_119) ;  /* 0x0000000000080947 */ /* 0x008ff60003800000 */
[----:B------:R-:W1:Y:S02]  /*7770*/  SYNCS.PHASECHK.TRANS64.TRYWAIT P0, [R108+URZ+0x190], R3 ;  /* 0x000190036c0075a7 */ /* 0x000e6400080011ff */
[----:B-1----:R-:W-:Y:S05]  /*7780*/  @!P0 BRA `(.L_x_120) ;  /* 0x0000002800a88947 */ /* 0x002fea0003800000 */
.L_x_119:
[----:B------:R-:W-:Y:S05]  /*7790*/  @!P1 BRA `(.L_x_121) ;  /* 0x0000000000409947 */ /* 0x000fea0003800000 */
[----:B------:R-:W3:Y:S01]  /*77a0*/  LDCU.64 UR8, c[0x4][0x70] ;  /* 0x01000e00ff0877ac */ /* 0x000ee20008000a00 */
[----:B-1----:R-:W-:Y:S01]  /*77b0*/  MOV R3, 0x0 ;  /* 0x0000000000037802 */ /* 0x002fe20000000f00 */
[----:B------:R-:W-:Y:S02]  /*77c0*/  HFMA2 R12, -RZ, RZ, 0, 5.9604644775390625e-08 ;  /* 0x00000001ff0c7431 */ /* 0x000fe400000001ff */
[----:B------:R-:W-:Y:S02]  /*77d0*/  IMAD.MOV.U32 R8, RZ, RZ, 0x192 ;  /* 0x00000192ff087424 */ /* 0x000fe400078e00ff */
[----:B------:R-:W-:Y:S01]  /*77e0*/  IMAD.MOV.U32 R13, RZ, RZ, RZ ;  /* 0x000000ffff0d7224 */ /* 0x000fe200078e00ff */
[----:B------:R-:W1:Y:S01]  /*77f0*/  LDCU.64 UR6, c[0x4][0x78] ;  /* 0x01000f00ff0677ac */ /* 0x000e620008000a00 */
[----:B------:R-:W2:Y:S01]  /*7800*/  LDC.64 R2, c[0x4][R3] ;  /* 0x0100000003027b82 */ /* 0x000ea20000000a00 */
[----:B------:R-:W5:Y:S01]  /*7810*/  LDCU.64 UR4, c[0x4][0x10] ;  /* 0x01000200ff0477ac */ /* 0x000f620008000a00 */
[----:B---3--:R-:W-:Y:S01]  /*7820*/  MOV R5, UR9 ;  /* 0x0000000900057c02 */ /* 0x008fe20008000f00 */
[----:B------:R-:W-:Y:S01]  /*7830*/  IMAD.U32 R4, RZ, RZ, UR8 ;  /* 0x00000008ff047e24 */ /* 0x000fe2000f8e00ff */
[----:B-1----:R-:W-:Y:S01]  /*7840*/  MOV R7, UR7 ;  /* 0x0000000700077c02 */ /* 0x002fe20008000f00 */
[----:B------:R-:W-:Y:S01]  /*7850*/  IMAD.U32 R6, RZ, RZ, UR6 ;  /* 0x00000006ff067e24 */ /* 0x000fe2000f8e00ff */
[----:B-----5:R-:W-:Y:S01]  /*7860*/  MOV R11, UR5 ;  /* 0x00000005000b7c02 */ /* 0x020fe20008000f00 */
[----:B------:R-:W-:Y:S02]  /*7870*/  IMAD.U32 R10, RZ, RZ, UR4 ;  /* 0x00000004ff0a7e24 */ /* 0x000fe4000f8e00ff */
[----:B------:R-:W-:Y:S07]  /*7880*/  LEPC R20, `(.L_x_121) ;  /* 0x000000001014794e */ /* 0x000fee0000000000 */
[----:B--2-4-:R-:W-:Y:S05]  /*7890*/  CALL.ABS.NOINC R2 ;  /* 0x0000000002007343 */ /* 0x014fea0003c00000 */
.L_x_121:
[----:B------:R-:W-:Y:S05]  /*78a0*/  WARPSYNC.ALL ;  /* 0x0000000000007948 */ /* 0x000fea0003800000 */
[----:B------:R-:W-:Y:S01]  /*78b0*/  R2UR UR4, R39 ;  /* 0x00000000270472ca */ /* 0x000fe200000e0000 */
[--C-:B----4-:R-:W-:Y:S01]  /*78c0*/  HADD2.F32 R40, -RZ, R48.reuse.H0_H0 ;  /* 0x20000030ff287230 */ /* 0x110fe20000004100 */
[----:B------:R-:W-:Y:S01]  /*78d0*/  ISETP.NE.AND P0, PT, R86, RZ, PT ;  /* 0x000000ff5600720c */ /* 0x000fe20003f05270 */
[----:B------:R-:W-:Y:S01]  /*78e0*/  HADD2.F32 R43, -RZ, R48.H1_H1 ;  /* 0x30000030ff2b7230 */ /* 0x000fe20000004100 */
[----:B------:R-:W-:Y:S01]  /*78f0*/  BSSY.RECONVERGENT B0, `(.L_x_122) ;  /* 0x0000087000007945 */ /* 0x000fe20003800200 */
[----:B------:R-:W-:Y:S02]  /*7900*/  HADD2.F32 R42, -RZ, R49.H1_H1 ;  /* 0x30000031ff2a7230 */ /* 0x000fe40000004100 */
[----:B------:R-:W-:Y:S02]  /*7910*/  HADD2.F32 R45, -RZ, R51.H0_H0 ;  /* 0x20000033ff2d7230 */ /* 0x000fe40000004100 */
[----:B------:R-:W-:Y:S04]  /*7920*/  HADD2.F32 R44, -RZ, R75.H1_H1 ;  /* 0x3000004bff2c7230 */ /* 0x000fe80000004100 */
[----:B------:R-:W3:Y:S02]  /*7930*/  LDTM.x32 R4, tmem[UR4] ;  /* 0x00000004000479ee */ /* 0x000ee400082c0000 */
[C---:B---3--:R-:W-:Y:S01]  /*7940*/  FMUL R0, R38.reuse, R4 ;  /* 0x0000000426007220 */ /* 0x048fe20000400000 */
[C---:B------:R-:W-:Y:S01]  /*7950*/  FMUL R2, R38.reuse, R5 ;  /* 0x0000000526027220 */ /* 0x040fe20000400000 */
[C---:B-1----:R-:W-:Y:S01]  /*7960*/  FMUL R3, R38.reuse, R6 ;  /* 0x0000000626037220 */ /* 0x042fe20000400000 */
[C---:B------:R-:W-:Y:S01]  /*7970*/  FMUL R7, R38.reuse, R7 ;  /* 0x0000000726077220 */ /* 0x040fe20000400000 */
[C---:B------:R-:W-:Y:S01]  /*7980*/  FFMA R0, R41.reuse, R40, R0 ;  /* 0x0000002829007223 */ /* 0x040fe20000000000 */
[----:B------:R-:W-:Y:S02]  /*7990*/  HADD2.F32 R40, -RZ, R49.H0_H0 ;  /* 0x20000031ff287230 */ /* 0x000fe40000004100 */
[C---:B------:R-:W-:Y:S01]  /*79a0*/  FFMA R2, R41.reuse, R43, R2 ;  /* 0x0000002b29027223 */ /* 0x040fe20000000002 */
[--C-:B------:R-:W-:Y:S02]  /*79b0*/  HADD2.F32 R43, -RZ, R50.reuse.H0_H0 ;  /* 0x20000032ff2b7230 */ /* 0x100fe40000004100 */
[C---:B------:R-:W-:Y:S01]  /*79c0*/  FMUL R4, R38.reuse, R8 ;  /* 0x0000000826047220 */ /* 0x040fe20000400000 */
[----:B------:R-:W-:Y:S01]  /*79d0*/  FMUL R5, R38, R9 ;  /* 0x0000000926057220 */ /* 0x000fe20000400000 */
[C---:B------:R-:W-:Y:S01]  /*79e0*/  FFMA R3, R41.reuse, R40, R3 ;  /* 0x0000002829037223 */ /* 0x040fe20000000003 */
[----:B------:R-:W-:Y:S01]  /*79f0*/  HADD2.F32 R40, -RZ, R50.H1_H1 ;  /* 0x30000032ff287230 */ /* 0x000fe20000004100 */
[----:B------:R-:W-:Y:S01]  /*7a00*/  F2FP.F16.F32.PACK_AB R52, R2, R0 ;  /* 0x000000000234723e */ /* 0x000fe200000000ff */
[C---:B------:R-:W-:Y:S01]  /*7a10*/  FFMA R7, R41.reuse, R42, R7 ;  /* 0x0000002a29077223 */ /* 0x040fe20000000007 */
[C---:B------:R-:W-:Y:S01]  /*7a20*/  FFMA R4, R41.reuse, R43, R4 ;  /* 0x0000002b29047223 */ /* 0x040fe20000000004 */
[C---:B------:R-:W-:Y:S01]  /*7a30*/  FMUL R6, R38.reuse, R10 ;  /* 0x0000000a26067220 */ /* 0x040fe20000400000 */
[----:B------:R-:W-:Y:S02]  /*7a40*/  HADD2.F32 R42, -RZ, R51.H1_H1 ;  /* 0x30000033ff2a7230 */ /* 0x000fe40000004100 */
[----:B------:R-:W-:Y:S01]  /*7a50*/  FFMA R5, R41, R40, R5 ;  /* 0x0000002829057223 */ /* 0x000fe20000000005 */
[----:B------:R-:W-:Y:S01]  /*7a60*/  F2FP.F16.F32.PACK_AB R53, R7, R3 ;  /* 0x000000030735723e */ /* 0x000fe200000000ff */
[----:B------:R-:W-:Y:S01]  /*7a70*/  FFMA R6, R41, R45, R6 ;  /* 0x0000002d29067223 */ /* 0x000fe20000000006 */
[C---:B------:R-:W-:Y:S01]  /*7a80*/  FMUL R11, R38.reuse, R11 ;  /* 0x0000000b260b7220 */ /* 0x040fe20000400000 */
[--C-:B------:R-:W-:Y:S01]  /*7a90*/  HADD2.F32 R40, -RZ, R56.reuse.H0_H0 ;  /* 0x20000038ff287230 */ /* 0x100fe20000004100 */
[----:B------:R-:W-:Y:S01]  /*7aa0*/  F2FP.F16.F32.PACK_AB R54, R5, R4 ;  /* 0x000000040536723e */ /* 0x000fe200000000ff */
[C---:B------:R-:W-:Y:S01]  /*7ab0*/  FMUL R8, R38.reuse, R12 ;  /* 0x0000000c26087220 */ /* 0x040fe20000400000 */
[C---:B------:R-:W-:Y:S01]  /*7ac0*/  FFMA R11, R41.reuse, R42, R11 ;  /* 0x0000002a290b7223 */ /* 0x040fe2000000000b */
[----:B------:R-:W-:Y:S02]  /*7ad0*/  HADD2.F32 R42, -RZ, R56.H1_H1 ;  /* 0x30000038ff2a7230 */ /* 0x000fe40000004100 */
[C---:B------:R-:W-:Y:S01]  /*7ae0*/  FMUL R9, R38.reuse, R13 ;  /* 0x0000000d26097220 */ /* 0x040fe20000400000 */
[--C-:B------:R-:W-:Y:S02]  /*7af0*/  HADD2.F32 R43, -RZ, R57.reuse.H0_H0 ;  /* 0x20000039ff2b7230 */ /* 0x100fe40000004100 */
[----:B------:R-:W-:Y:S01]  /*7b00*/  FFMA R8, R41, R40, R8 ;  /* 0x0000002829087223 */ /* 0x000fe20000000008 */
[----:B------:R-:W-:Y:S01]  /*7b10*/  F2FP.F16.F32.PACK_AB R55, R11, R6 ;  /* 0x000000060b37723e */ /* 0x000fe200000000ff */
[----:B------:R-:W-:Y:S01]  /*7b20*/  FFMA R9, R41, R42, R9 ;  /* 0x0000002a29097223 */ /* 0x000fe20000000009 */
[C---:B------:R-:W-:Y:S01]  /*7b30*/  FMUL R10, R38.reuse, R14 ;  /* 0x0000000e260a7220 */ /* 0x040fe20000400000 */
[----:B------:R-:W-:Y:S02]  /*7b40*/  HADD2.F32 R40, -RZ, R57.H1_H1 ;  /* 0x30000039ff287230 */ /* 0x000fe40000004100 */
[C---:B------:R-:W-:Y:S01]  /*7b50*/  FMUL R15, R38.reuse, R15 ;  /* 0x0000000f260f7220 */ /* 0x040fe20000400000 */
[----:B------:R1:W-:Y:S01]  /*7b60*/  STS.128 [R103], R52 ;  /* 0x0000003467007388 */ /* 0x0003e20000000c00 */
[----:B------:R-:W-:Y:S01]  /*7b70*/  F2FP.F16.F32.PACK_AB R60, R9, R8 ;  /* 0x00000008093c723e */ /* 0x000fe200000000ff */
[C---:B------:R-:W-:Y:S01]  /*7b80*/  FFMA R10, R41.reuse, R43, R10 ;  /* 0x0000002b290a7223 */ /* 0x040fe2000000000a */
[--C-:B------:R-:W-:Y:S02]  /*7b90*/  HADD2.F32 R43, -RZ, R58.reuse.H0_H0 ;  /* 0x2000003aff2b7230 */ /* 0x100fe40000004100 */
[----:B------:R-:W-:Y:S01]  /*7ba0*/  FFMA R15, R41, R40, R15 ;  /* 0x00000028290f7223 */ /* 0x000fe2000000000f */
[C---:B------:R-:W-:Y:S01]  /*7bb0*/  FMUL R12, R38.reuse, R16 ;  /* 0x00000010260c7220 */ /* 0x040fe20000400000 */
[----:B------:R-:W-:Y:S02]  /*7bc0*/  HADD2.F32 R42, -RZ, R58.H1_H1 ;  /* 0x3000003aff2a7230 */ /* 0x000fe40000004100 */
[C---:B------:R-:W-:Y:S01]  /*7bd0*/  FMUL R13, R38.reuse, R17 ;  /* 0x00000011260d7220 */ /* 0x040fe20000400000 */
[--C-:B------:R-:W-:Y:S01]  /*7be0*/  HADD2.F32 R45, -RZ, R59.reuse.H0_H0 ;  /* 0x2000003bff2d7230 */ /* 0x100fe20000004100 */
[----:B------:R-:W-:Y:S01]  /*7bf0*/  F2FP.F16.F32.PACK_AB R61, R15, R10 ;  /* 0x0000000a0f3d723e */ /* 0x000fe200000000ff */
[C---:B------:R-:W-:Y:S01]  /*7c00*/  FFMA R12, R41.reuse, R43, R12 ;  /* 0x0000002b290c7223 */ /* 0x040fe2000000000c */
[C---:B------:R-:W-:Y:S01]  /*7c10*/  FFMA R13, R41.reuse, R42, R13 ;  /* 0x0000002a290d7223 */ /* 0x040fe2000000000d */
[C---:B------:R-:W-:Y:S01]  /*7c20*/  FMUL R14, R38.reuse, R18 ;  /* 0x00000012260e7220 */ /* 0x040fe20000400000 */
[----:B------:R-:W-:Y:S02]  /*7c30*/  HADD2.F32 R40, -RZ, R59.H1_H1 ;  /* 0x3000003bff287230 */ /* 0x000fe40000004100 */
[C---:B------:R-:W-:Y:S01]  /*7c40*/  FMUL R19, R38.reuse, R19 ;  /* 0x0000001326137220 */ /* 0x040fe20000400000 */
[--C-:B------:R-:W-:Y:S02]  /*7c50*/  HADD2.F32 R43, -RZ, R64.reuse.H0_H0 ;  /* 0x20000040ff2b7230 */ /* 0x100fe40000004100 */
[C---:B------:R-:W-:Y:S01]  /*7c60*/  FFMA R14, R41.reuse, R45, R14 ;  /* 0x0000002d290e7223 */ /* 0x040fe2000000000e */
[C---:B------:R-:W-:Y:S01]  /*7c70*/  FMUL R16, R38.reuse, R20 ;  /* 0x0000001426107220 */ /* 0x040fe20000400000 */
[C---:B------:R-:W-:Y:S01]  /*7c80*/  FFMA R19, R41.reuse, R40, R19 ;  /* 0x0000002829137223 */ /* 0x040fe20000000013 */
[----:B------:R-:W-:Y:S02]  /*7c90*/  HADD2.F32 R40, -RZ, R64.H1_H1 ;  /* 0x30000040ff287230 */ /* 0x000fe40000004100 */
[C---:B------:R-:W-:Y:S01]  /*7ca0*/  FMUL R17, R38.reuse, R21 ;  /* 0x0000001526117220 */ /* 0x040fe20000400000 */
[--C-:B------:R-:W-:Y:S02]  /*7cb0*/  HADD2.F32 R45, -RZ, R65.reuse.H0_H0 ;  /* 0x20000041ff2d7230 */ /* 0x100fe40000004100 */
[C---:B------:R-:W-:Y:S01]  /*7cc0*/  FMUL R18, R38.reuse, R22 ;  /* 0x0000001626127220 */ /* 0x040fe20000400000 */
[----:B------:R-:W-:Y:S02]  /*7cd0*/  HADD2.F32 R42, -RZ, R65.H1_H1 ;  /* 0x30000041ff2a7230 */ /* 0x000fe40000004100 */
[C---:B------:R-:W-:Y:S01]  /*7ce0*/  FMUL R23, R38.reuse, R23 ;  /* 0x0000001726177220 */ /* 0x040fe20000400000 */
[C---:B------:R-:W-:Y:S01]  /*7cf0*/  FFMA R16, R41.reuse, R43, R16 ;  /* 0x0000002b29107223 */ /* 0x040fe20000000010 */
[C---:B------:R-:W-:Y:S01]  /*7d00*/  FFMA R17, R41.reuse, R40, R17 ;  /* 0x0000002829117223 */ /* 0x040fe20000000011 */
[C---:B------:R-:W-:Y:S01]  /*7d10*/  FFMA R18, R41.reuse, R45, R18 ;  /* 0x0000002d29127223 */ /* 0x040fe20000000012 */
[C---:B------:R-:W-:Y:S01]  /*7d20*/  FFMA R23, R41.reuse, R42, R23 ;  /* 0x0000002a29177223 */ /* 0x040fe20000000017 */
[--C-:B------:R-:W-:Y:S02]  /*7d30*/  HADD2.F32 R40, -RZ, R66.reuse.H0_H0 ;  /* 0x20000042ff287230 */ /* 0x100fe40000004100 */
[C---:B------:R-:W-:Y:S01]  /*7d40*/  FMUL R20, R38.reuse, R24 ;  /* 0x0000001826147220 */ /* 0x040fe20000400000 */
[----:B------:R-:W-:Y:S02]  /*7d50*/  HADD2.F32 R42, -RZ, R66.H1_H1 ;  /* 0x30000042ff2a7230 */ /* 0x000fe40000004100 */
[C---:B------:R-:W-:Y:S01]  /*7d60*/  FMUL R21, R38.reuse, R25 ;  /* 0x0000001926157220 */ /* 0x040fe20000400000 */
[--C-:B------:R-:W-:Y:S02]  /*7d70*/  HADD2.F32 R43, -RZ, R67.reuse.H0_H0 ;  /* 0x20000043ff2b7230 */ /* 0x100fe40000004100 */
[C---:B------:R-:W-:Y:S01]  /*7d80*/  FMUL R22, R38.reuse, R26 ;  /* 0x0000001a26167220 */ /* 0x040fe20000400000 */
[C---:B------:R-:W-:Y:S01]  /*7d90*/  FFMA R20, R41.reuse, R40, R20 ;  /* 0x0000002829147223 */ /* 0x040fe20000000014 */
[C---:B------:R-:W-:Y:S01]  /*7da0*/  FFMA R21, R41.reuse, R42, R21 ;  /* 0x0000002a29157223 */ /* 0x040fe20000000015 */
[----:B------:R-:W-:Y:S02]  /*7db0*/  HADD2.F32 R40, -RZ, R67.H1_H1 ;  /* 0x30000043ff287230 */ /* 0x000fe40000004100 */
[----:B------:R-:W-:Y:S01]  /*7dc0*/  FFMA R22, R41, R43, R22 ;  /* 0x0000002b29167223 */ /* 0x000fe20000000016 */
[C---:B------:R-:W-:Y:S01]  /*7dd0*/  FMUL R27, R38.reuse, R27 ;  /* 0x0000001b261b7220 */ /* 0x040fe20000400000 */
[--C-:B------:R-:W-:Y:S02]  /*7de0*/  HADD2.F32 R43, -RZ, R72.reuse.H0_H0 ;  /* 0x20000048ff2b7230 */ /* 0x100fe40000004100 */
[C---:B------:R-:W-:Y:S01]  /*7df0*/  FMUL R24, R38.reuse, R28 ;  /* 0x0000001c26187220 */ /* 0x040fe20000400000 */
[----:B------:R-:W-:Y:S02]  /*7e00*/  HADD2.F32 R42, -RZ, R72.H1_H1 ;  /* 0x30000048ff2a7230 */ /* 0x000fe40000004100 */
[C---:B------:R-:W-:Y:S01]  /*7e10*/  FMUL R25, R38.reuse, R29 ;  /* 0x0000001d26197220 */ /* 0x040fe20000400000 */
[--C-:B------:R-:W-:Y:S01]  /*7e20*/  HADD2.F32 R45, -RZ, R73.reuse.H0_H0 ;  /* 0x20000049ff2d7230 */ /* 0x100fe20000004100 */
[----:B------:R-:W-:Y:S01]  /*7e30*/  F2FP.F16.F32.PACK_AB R62, R13, R12 ;  /* 0x0000000c0d3e723e */ /* 0x000fe200000000ff */
[C---:B------:R-:W-:Y:S01]  /*7e40*/  FMUL R26, R38.reuse, R30 ;  /* 0x0000001e261a7220 */ /* 0x040fe20000400000 */
[----:B------:R-:W-:Y:S01]  /*7e50*/  F2FP.F16.F32.PACK_AB R63, R19, R14 ;  /* 0x0000000e133f723e */ /* 0x000fe200000000ff */
[C---:B------:R-:W-:Y:S01]  /*7e60*/  FFMA R27, R41.reuse, R40, R27 ;  /* 0x00000028291b7223 */ /* 0x040fe2000000001b */
[C---:B------:R-:W-:Y:S01]  /*7e70*/  FFMA R24, R41.reuse, R43, R24 ;  /* 0x0000002b29187223 */ /* 0x040fe20000000018 */
[----:B------:R-:W-:Y:S02]  /*7e80*/  HADD2.F32 R40, -RZ, R73.H1_H1 ;  /* 0x30000049ff287230 */ /* 0x000fe40000004100 */
[C---:B------:R-:W-:Y:S01]  /*7e90*/  FFMA R25, R41.reuse, R42, R25 ;  /* 0x0000002a29197223 */ /* 0x040fe20000000019 */
[----:B------:R1:W-:Y:S01]  /*7ea0*/  STS.128 [R112+0x10], R60 ;  /* 0x0000103c70007388 */ /* 0x0003e20000000c00 */
[C---:B------:R-:W-:Y:S01]  /*7eb0*/  FMUL R31, R38.reuse, R31 ;  /* 0x0000001f261f7220 */ /* 0x040fe20000400000 */
[--C-:B------:R-:W-:Y:S02]  /*7ec0*/  HADD2.F32 R43, -RZ, R74.reuse.H0_H0 ;  /* 0x2000004aff2b7230 */ /* 0x100fe40000004100 */
[C---:B------:R-:W-:Y:S01]  /*7ed0*/  FFMA R26, R41.reuse, R45, R26 ;  /* 0x0000002d291a7223 */ /* 0x040fe2000000001a */
[C---:B------:R-:W-:Y:S01]  /*7ee0*/  FMUL R28, R38.reuse, R32 ;  /* 0x00000020261c7220 */ /* 0x040fe20000400000 */
[----:B------:R-:W-:Y:S02]  /*7ef0*/  HADD2.F32 R42, -RZ, R74.H1_H1 ;  /* 0x3000004aff2a7230 */ /* 0x000fe40000004100 */
[C---:B------:R-:W-:Y:S01]  /*7f00*/  FMUL R29, R38.reuse, R33 ;  /* 0x00000021261d7220 */ /* 0x040fe20000400000 */
[----:B------:R-:W-:Y:S02]  /*7f10*/  HADD2.F32 R45, -RZ, R75.H0_H0 ;  /* 0x2000004bff2d7230 */ /* 0x000fe40000004100 */
[C---:B------:R-:W-:Y:S01]  /*7f20*/  FMUL R30, R38.reuse, R34 ;  /* 0x00000022261e7220 */ /* 0x040fe20000400000 */
[----:B------:R-:W-:Y:S01]  /*7f30*/  FFMA R31, R41, R40, R31 ;  /* 0x00000028291f7223 */ /* 0x000fe2000000001f */
[----:B------:R-:W-:Y:S01]  /*7f40*/  FMUL R35, R38, R35 ;  /* 0x0000002326237220 */ /* 0x000fe20000400000 */
[----:B------:R-:W-:Y:S01]  /*7f50*/  F2FP.F16.F32.PACK_AB R68, R17, R16 ;  /* 0x000000101144723e */ /* 0x000fe200000000ff */
[----:B------:R-:W-:Y:S01]  /*7f60*/  FFMA R28, R41, R43, R28 ;  /* 0x0000002b291c7223 */ /* 0x000fe2000000001c */
[----:B------:R-:W-:Y:S01]  /*7f70*/  F2FP.F16.F32.PACK_AB R69, R23, R18 ;  /* 0x000000121745723e */ /* 0x000fe200000000ff */
[----:B------:R-:W-:Y:S01]  /*7f80*/  FFMA R29, R41, R42, R29 ;  /* 0x0000002a291d7223 */ /* 0x000fe2000000001d */
[----:B------:R-:W-:Y:S01]  /*7f90*/  F2FP.F16.F32.PACK_AB R70, R21, R20 ;  /* 0x000000141546723e */ /* 0x000fe200000000ff */
[----:B------:R-:W-:Y:S01]  /*7fa0*/  FFMA R30, R41, R45, R30 ;  /* 0x0000002d291e7223 */ /* 0x000fe2000000001e */
[----:B------:R-:W-:Y:S01]  /*7fb0*/  F2FP.F16.F32.PACK_AB R71, R27, R22 ;  /* 0x000000161b47723e */ /* 0x000fe200000000ff */
[----:B------:R-:W-:Y:S01]  /*7fc0*/  FFMA R35, R41, R44, R35 ;  /* 0x0000002c29237223 */ /* 0x000fe20000000023 */
[----:B------:R-:W-:Y:S02]  /*7fd0*/  F2FP.F16.F32.PACK_AB R80, R25, R24 ;  /* 0x000000181950723e */ /* 0x000fe400000000ff */
[----:B------:R-:W-:Y:S01]  /*7fe0*/  F2FP.F16.F32.PACK_AB R81, R31, R26 ;  /* 0x0000001a1f51723e */ /* 0x000fe200000000ff */
[----:B------:R1:W-:Y:S01]  /*7ff0*/  STS.128 [R102+0x20], R68 ;  /* 0x0000204466007388 */ /* 0x0003e20000000c00 */
[----:B------:R-:W-:Y:S02]  /*8000*/  F2FP.F16.F32.PACK_AB R82, R29, R28 ;  /* 0x0000001c1d52723e */ /* 0x000fe400000000ff */
[----:B------:R-:W-:Y:S05]  /*8010*/  F2FP.F16.F32.PACK_AB R83, R35, R30 ;  /* 0x0000001e2353723e */ /* 0x000fea00000000ff */
[----:B------:R1:W-:Y:S01]  /*8020*/  STS.128 [R47+0x10], R80 ;  /* 0x000010502f007388 */ /* 0x0003e20000000c00 */
[----:B------:R-:W-:Y:S01]  /*8030*/  @!PT LDS RZ, [RZ] ;  /* 0x00000000fffff984 */ /* 0x000fe20000000800 */
[----:B------:R-:W-:Y:S01]  /*8040*/  @!PT LDS RZ, [RZ] ;  /* 0x00000000fffff984 */ /* 0x000fe20000000800 */
[----:B------:R-:W-:Y:S01]  /*8050*/  @!PT LDS RZ, [RZ] ;  /* 0x00000000fffff984 */ /* 0x000fe20000000800 */
[----:B------:R-:W-:Y:S01]  /*8060*/  @!PT LDS RZ, [RZ] ;  /* 0x00000000fffff984 */ /* 0x000fe20000000800 */
[----:B------:R3:W-:Y:S07]  /*8070*/  MEMBAR.ALL.CTA ;  /* 0x0000000000007992 */ /* 0x0007ee0000008000 */
[----:B---3--:R-:W3:Y:S02]  /*8080*/  FENCE.VIEW.ASYNC.S ;  /* 0x00000000000073c6 */ /* 0x008ee40000000000 */
[----:B---3--:R-:W-:Y:S06]  /*8090*/  BAR.SYNC.DEFER_BLOCKING 0x1, 0x80 ;  /* 0x0042000000007b1d */ /* 0x008fec0000010000 */
[----:B------:R-:W-:Y:S05]  /*80a0*/  @P0 BRA `(.L_x_123) ;  /* 0x00000000002c0947 */ /* 0x000fea0003800000 */
[----:B------:R-:W3:Y:S01]  /*80b0*/  LDCU.64 UR6, c[0x0][0x348] ;  /* 0x00006900ff0677ac */ /* 0x000ee20008000a00 */
[----:B------:R-:W-:Y:S02]  /*80c0*/  R2UR UR5, R113 ;  /* 0x00000000710572ca */ /* 0x000fe400000e0000 */
[----:B------:R-:W-:Y:S02]  /*80d0*/  R2UR UR42, R107 ;  /* 0x000000006b2a72ca */ /* 0x000fe400000e0000 */
[----:B------:R-:W-:Y:S02]  /*80e0*/  R2UR UR43, R106 ;  /* 0x000000006a2b72ca */ /* 0x000fe400000e0000 */
[----:B------:R-:W-:Y:S02]  /*80f0*/  R2UR UR44, R104 ;  /* 0x00000000682c72ca */ /* 0x000fe400000e0000 */
[----:B------:R-:W-:Y:S05]  /*8100*/  R2UR UR45, R105 ;  /* 0x00000000692d72ca */ /* 0x000fea00000e0000 */
[----:B------:R-:W-:Y:S02]  /*8110*/  UIADD3 UR40, UPT, UPT, UR50, 0x200, UR5 ;  /* 0x0000020032287890 */ /* 0x000fe4000fffe005 */
[----:B---3--:R-:W-:Y:S04]  /*8120*/  UIADD3 UR4, UP0, UPT, UR6, 0x780, URZ ;  /* 0x0000078006047890 */ /* 0x008fe8000ff1e0ff */
[----:B------:R-:W-:Y:S09]  /*8130*/  UIADD3.X UR5, UPT, UPT, URZ, UR7, URZ, UP0, !UPT ;  /* 0x00000007ff057290 */ /* 0x000ff200087fe4ff */
[----:B------:R3:W-:Y:S02]  /*8140*/  UTMASTG.5D.IM2COL [UR40], [UR4] ;  /* 0x00000028040073b5 */ /* 0x0007e40008060000 */
[----:B---3--:R0:W-:Y:S02]  /*8150*/  UTMACMDFLUSH ;  /* 0x00000000000079b7 */ /* 0x0081e40000000000 */
.L_x_123:
[----:B------:R-:W-:Y:S05]  /*8160*/  BSYNC.RECONVERGENT B0 ;  /* 0x0000000000007941 */ /* 0x000fea0003800200 */
.L_x_122:
[----:B------:R-:W-:Y:S01]  /*8170*/  UIADD3 UR40, UPT, UPT, UR51, 0x1, URZ ;  /* 0x0000000133287890 */ /* 0x000fe2000fffe0ff */
[----:B------:R-:W-:Y:S03]  /*8180*/  BSSY.RECONVERGENT B0, `(.L_x_124) ;  /* 0x0000005000007945 */ /* 0x000fe60003800200 */
[----:B------:R-:W-:Y:S04]  /*8190*/  UISETP.NE.AND UP0, UPT, UR40, 0x3, UPT ;  /* 0x000000032800788c */ /* 0x000fe8000bf05270 */
[----:B------:R-:W-:Y:S01]  /*81a0*/  USEL UR42, UR40, URZ, UP0 ;  /* 0x000000ff282a7287 */ /* 0x000fe20008000000 */
[----:B------:R-:W-:Y:S11]  /*81b0*/  @P0 BRA `(.L_x_125) ;  /* 0x0000000000040947 */ /* 0x000ff60003800000 */
[----:B------:R-:W-:Y:S04]  /*81c0*/  DEPBAR.LE SB0, 0x1 ;  /* 0x000080400000791a */ /* 0x000fe80000000000 */
.L_x_125:
[----:B------:R-:W-:Y:S05]  /*81d0*/  BSYNC.RECONVERGENT B0 ;  /* 0x0000000000007941 */ /* 0x000fea0003800200 */
.L_x_124:
[----:B------:R-:W-:Y:S01]  /*81e0*/  BAR.SYNC.DEFER_BLOCKING 0x1, 0x80 ;  /* 0x0042000000007b1d */ /* 0x000fe20000010000 */
[----:B------:R-:W-:Y:S01]  /*81f0*/  ISETP.NE.AND P1, PT, R111, RZ, PT ;  /* 0x000000ff6f00720c */ /* 0x000fe20003f25270 */
[----:B------:R-:W-:Y:S01]  /*8200*/  UISETP.NE.AND UP0, UPT, UR55, URZ, UPT ;  /* 0x000000ff3700728c */ /* 0x000fe2000bf05270 */
[----:B------:R-:W-:Y:S11]  /*8210*/  LEA R3, R115, UR50, 0x3 ;  /* 0x0000003273037c11 */ /* 0x000ff6000f8e18ff */
[----:B------:R-:W-:Y:S01]  /*8220*/  @P1 SHF.L.U32 R4, R46, 0x1f, RZ ;  /* 0x0000001f2e041819 */ /* 0x000fe200000006ff */
[----:B------:R-:W-:Y:S06]  /*8230*/  BRA.U !UP0, `(.L_x_126) ;  /* 0x0000000108247547 */ /* 0x000fec000b800000 */
[----:B------:R-:W3:Y:S01]  /*8240*/  S2R R0, SR_CgaCtaId ;  /* 0x0000000000007919 */ /* 0x000ee20000008800 */
[----:B------:R-:W-:Y:S01]  /*8250*/  IMAD.U32 R2, RZ, RZ, UR52 ;  /* 0x00000034ff027e24 */ /* 0x000fe2000f8e00ff */
[----:B------:R-:W-:Y:S04]  /*8260*/  UIADD3 UR4, UPT, UPT, UR52, 0x1, URZ ;  /* 0x0000000134047890 */ /* 0x000fe8000fffe0ff */
[----:B------:R-:W-:Y:S01]  /*8270*/  @P1 LEA R2, R2, UR50, 0x3 ;  /* 0x0000003202021c11 */ /* 0x000fe2000f8e18ff */
[----:B------:R-:W-:Y:S04]  /*8280*/  UISETP.NE.AND UP0, UPT, UR4, 0x3, UPT ;  /* 0x000000030400788c */ /* 0x000fe8000bf05270 */
[----:B------:R-:W-:Y:S01]  /*8290*/  @P1 VIADD R5, R2, 0x158 ;  /* 0x0000015802051836 */ /* 0x000fe20000000000 */
[----:B------:R-:W-:Y:S04]  /*82a0*/  USEL UR52, UR4, URZ, UP0 ;  /* 0x000000ff04347287 */ /* 0x000fe80008000000 */
[----:B---3--:R-:W-:Y:S04]  /*82b0*/  @P1 PRMT R0, R0, 0x654, R5 ;  /* 0x0000065400001816 */ /* 0x008fe80000000005 */
[----:B------:R3:W-:Y:S04]  /*82c0*/  @P1 SYNCS.ARRIVE.TRANS64.RED.A1T0 RZ, [R0+URZ], RZ ;  /* 0x000000ff00ff19a7 */ /* 0x0007e800081004ff */
.L_x_126:
[----:B------:R-:W4:Y:S01]  /*82d0*/  @P1 SYNCS.PHASECHK.TRANS64.TRYWAIT P0, [R3+URZ+0x140], R4 ;  /* 0x00014004030015a7 */ /* 0x000f2200080011ff */
[----:B------:R-:W-:Y:S01]  /*82e0*/  BSSY B1, `(.L_x_127) ;  /* 0x0000015000017945 */ /* 0x000fe20003800000 */
[----:B----4-:R-:W-:Y:S03]  /*82f0*/  @P1 SEL R114, RZ, 0x1, !P0 ;  /* 0x00000001ff721807 */ /* 0x010fe60004000000 */
[----:B------:R-:W-:Y:S05]  /*8300*/  @!P1 BRA `(.L_x_128) ;  /* 0x0000000000489947 */ /* 0x000fea0003800000 */
[----:B------:R-:W-:Y:S01]  /*8310*/  ISETP.NE.AND P1, PT, R116, RZ, PT ;  /* 0x000000ff7400720c */ /* 0x000fe20003f25270 */
[----:B------:R-:W-:Y:S01]  /*8320*/  BSSY B0, `(.L_x_129) ;  /* 0x000000a000007945 */ /* 0x000fe20003800000 */
[----:B------:R-:W-:Y:S11]  /*8330*/  ISETP.NE.AND P0, PT, R114, RZ, PT ;  /* 0x000000ff7200720c */ /* 0x000ff60003f05270 */
[----:B------:R-:W-:Y:S04]  /*8340*/  @P1 IMAD R115, R115, 0x2000, R98 ;  /* 0x0000200073731824 */ /* 0x000fe800078e0262 */
[----:B------:R-:W-:Y:S01]  /*8350*/  @P1 IMAD.IADD R4, R101, 0x1, R115 ;  /* 0x0000000165041824 */ /* 0x000fe200078e0273 */
[----:B------:R-:W-:Y:S03]  /*8360*/  @P1 IADD3 R2, PT, PT, R100, R115, RZ ;  /* 0x0000007364021210 */ /* 0x000fe60007ffe0ff */
[----:B---3--:R-:W-:Y:S01]  /*8370*/  @P1 IMAD.IADD R0, R97, 0x1, R4 ;  /* 0x0000000161001824 */ /* 0x008fe200078e0204 */
[----:B------:R-:W-:Y:S06]  /*8380*/  @P0 BRA `(.L_x_130) ;  /* 0x00000000000c0947 */ /* 0x000fec0003800000 */
[----:B------:R-:W-:Y:S04]  /*8390*/  SHF.L.U32 R46, R46, 0x1f, RZ ;  /* 0x0000001f2e2e7819 */ /* 0x000fe800000006ff */
[----:B------:R-:W3:Y:S02]  /*83a0*/  SYNCS.PHASECHK.TRANS64.TRYWAIT P0, [R3+URZ+0x140], R46 ;  /* 0x0001402e030075a7 */ /* 0x000ee400080011ff */
[----:B---3--:R-:W-:Y:S05]  /*83b0*/  @!P0 BRA `(.L_x_131) ;  /* 0x0000001c00b08947 */ /* 0x008fea0003800000 */
.L_x_130:
[----:B------:R-:W-:Y:S05]  /*83c0*/  BSYNC B0 ;  /* 0x0000000000007941 */ /* 0x000fea0003800000 */
.L_x_129:
[----:B------:R-:W-:Y:S11]  /*83d0*/  ISETP.NE.AND P0, PT, R116, RZ, PT ;  /* 0x000000ff7400720c */ /* 0x000ff60003f05270 */
[----:B------:R-:W-:Y:S02]  /*83e0*/  @!UPT UIADD3 URZ, UPT, UPT, URZ, URZ, URZ ;  /* 0x000000fffffff290 */ /* 0x000fe4000fffe0ff */
[----:B------:R4:W1:Y:S04]  /*83f0*/  @P0 LDS.128 R48, [R115] ;  /* 0x0000000073300984 */ /* 0x0008680000000c00 */
[----:B------:R4:W1:Y:S04]  /*8400*/  @P0 LDS.128 R64, [R2+0x20] ;  /* 0x0000200002400984 */ /* 0x0008680000000c00 */
[----:B------:R4:W1:Y:S04]  /*8410*/  @P0 LDS.128 R56, [R4+0x10] ;  /* 0x0000100004380984 */ /* 0x0008680000000c00 */
[----:B------:R4:W1:Y:S02]  /*8420*/  @P0 LDS.128 R72, [R0+0x10] ;  /* 0x0000100000480984 */ /* 0x0008640000000c00 */
.L_x_128:
[----:B------:R-:W-:Y:S05]  /*8430*/  BSYNC B1 ;  /* 0x0000000000017941 */ /* 0x000fea0003800000 */
.L_x_127:
[----:B---3--:R-:W-:Y:S05]  /*8440*/  VIADD R3, R39, 0x20 ;  /* 0x0000002027037836 */ /* 0x008fea0000000000 */
[----:B------:R-:W-:Y:S04]  /*8450*/  SHF.R.U32.HI R3, RZ, 0x15, R3 ;  /* 0x00000015ff037819 */ /* 0x000fe80000011603 */
[----:B------:R-:W-:Y:S11]  /*8460*/  LOP3.LUT P0, RZ, R3, 0x3, R88, 0x48, !PT ;  /* 0x0000000303ff7812 */ /* 0x000ff60007804858 */
[----:B------:R-:W-:Y:S02]  /*8470*/  @!UPT UIADD3 URZ, UPT, UPT, URZ, URZ, URZ ;  /* 0x000000fffffff290 */ /* 0x000fe4000fffe0ff */
[----:B------:R-:W-:Y:S05]  /*8480*/  @!P0 BRA `(.L_x_132) ;  /* 0x0000000000408947 */ /* 0x000fea0003800000 */
[----:B------:R-:W3:Y:S01]  /*8490*/  LDCU.64 UR8, c[0x4][0x70] ;  /* 0x01000e00ff0877ac */ /* 0x000ee20008000a00 */
[----:B------:R-:W-:Y:S01]  /*84a0*/  MOV R3, 0x0 ;  /* 0x0000000000037802 */ /* 0x000fe20000000f00 */
[----:B------:R-:W-:Y:S02]  /*84b0*/  HFMA2 R12, -RZ, RZ, 0, 5.9604644775390625e-08 ;  /* 0x00000001ff0c7431 */ /* 0x000fe400000001ff */
[----:B------:R-:W-:Y:S02]  /*84c0*/  IMAD.MOV.U32 R8, RZ, RZ, 0x192 ;  /* 0x00000192ff087424 */ /* 0x000fe400078e00ff */
[----:B------:R-:W-:Y:S01]  /*84d0*/  IMAD.MOV.U32 R13, RZ, RZ, RZ ;  /* 0x000000ffff0d7224 */ /* 0x000fe200078e00ff */
[----:B------:R-:W5:Y:S01]  /*84e0*/  LDCU.64 UR6, c[0x4][0x78] ;  /* 0x01000f00ff0677ac */ /* 0x000f620008000a00 */
[----:B----4-:R-:W4:Y:S01]  /*84f0*/  LDC.64 R2, c[0x4][R3] ;  /* 0x0100000003027b82 */ /* 0x010f220000000a00 */
[----:B------:R-:W2:Y:S01]  /*8500*/  LDCU.64 UR4, c[0x4][0x10] ;  /* 0x01000200ff0477ac */ /* 0x000ea20008000a00 */
[----:B---3--:R-:W-:Y:S01]  /*8510*/  MOV R5, UR9 ;  /* 0x0000000900057c02 */ /* 0x008fe20008000f00 */
[----:B------:R-:W-:Y:S01]  /*8520*/  IMAD.U32 R4, RZ, RZ, UR8 ;  /* 0x00000008ff047e24 */ /* 0x000fe2000f8e00ff */
[----:B-----5:R-:W-:Y:S01]  /*8530*/  MOV R7, UR7 ;  /* 0x0000000700077c02 */ /* 0x020fe20008000f00 */
[----:B------:R-:W-:Y:S01]  /*8540*/  IMAD.U32 R6, RZ, RZ, UR6 ;  /* 0x00000006ff067e24 */ /* 0x000fe2000f8e00ff */
[----:B--2---:R-:W-:Y:S01]  /*8550*/  MOV R11, UR5 ;  /* 0x00000005000b7c02 */ /* 0x004fe20008000f00 */
[----:B------:R-:W-:Y:S02]  /*8560*/  IMAD.U32 R10, RZ, RZ, UR4 ;  /* 0x00000004ff0a7e24 */ /* 0x000fe4000f8e00ff */
[----:B------:R-:W-:Y:S07]  /*8570*/  LEPC R20, `(.L_x_132) ;  /* 0x000000001014794e */ /* 0x000fee0000000000 */
[----:B-1--4-:R-:W-:Y:S05]  /*8580*/  CALL.ABS.NOINC R2 ;  /* 0x0000000002007343 */ /* 0x012fea0003c00000 */
.L_x_132:
[----:B------:R-:W-:Y:S01]  /*8590*/  ISETP.NE.AND P0, PT, R86, RZ, PT ;  /* 0x000000ff5600720c */ /* 0x000fe20003f05270 */
[----:B------:R-:W-:Y:S05]  /*85a0*/  WARPSYNC.ALL ;  /* 0x0000000000007948 */ /* 0x000fea0003800000 */
[----:B------:R-:W-:Y:S01]  /*85b0*/  R2UR UR4, R39 ;  /* 0x00000000270472ca */ /* 0x000fe200000e0000 */
[--C-:B-1----:R-:W-:Y:S01]  /*85c0*/  HADD2.F32 R40, -RZ, R48.reuse.H0_H0 ;  /* 0x20000030ff287230 */ /* 0x102fe20000004100 */
[----:B------:R-:W-:Y:S01]  /*85d0*/  IADD3 R108, PT, PT, R108, 0x1a0, RZ ;  /* 0x000001a06c6c7810 */ /* 0x000fe20007ffe0ff */
[----:B------:R-:W-:Y:S01]  /*85e0*/  HADD2.F32 R42, -RZ, R48.H1_H1 ;  /* 0x30000030ff2a7230 */ /* 0x000fe20000004100 */
[----:B------:R-:W-:Y:S01]  /*85f0*/  BSSY.RECONVERGENT B0, `(.L_x_133) ;  /* 0x000008f000007945 */ /* 0x000fe20003800200 */
[--C-:B------:R-:W-:Y:S01]  /*8600*/  HADD2.F32 R43, -RZ, R49.reuse.H0_H0 ;  /* 0x20000031ff2b7230 */ /* 0x100fe20000004100 */
[----:B------:R-:W-:Y:S01]  /*8610*/  LOP3.LUT R108, R108, 0xfefffff8, RZ, 0xc0, !PT ;  /* 0xfefffff86c6c7812 */ /* 0x000fe200078ec0ff */
[----:B------:R-:W-:Y:S02]  /*8620*/  HADD2.F32 R44, -RZ, R49.H1_H1 ;  /* 0x30000031ff2c7230 */ /* 0x000fe40000004100 */
[--C-:B------:R-:W-:Y:S02]  /*8630*/  HADD2.F32 R45, -RZ, R50.reuse.H0_H0 ;  /* 0x20000032ff2d7230 */ /* 0x100fe40000004100 */
[----:B------:R-:W-:Y:S02]  /*8640*/  HADD2.F32 R46, -RZ, R50.H1_H1 ;  /* 0x30000032ff2e7230 */ /* 0x000fe40000004100 */
[----:B----4-:R-:W1:Y:S01]  /*8650*/  LDTM.x32 R4, tmem[UR4+0x20] ;  /* 0x00002004000479ee */ /* 0x010e6200082c0000 */
[----:B------:R-:W-:Y:S01]  /*8660*/  NOP ;  /* 0x0000000000007918 */ /* 0x000fe20000000000 */
[----:B-1----:R1:W-:Y:S01]  /*8670*/  SYNCS.ARRIVE.TRANS64.RED.A1T0 RZ, [R108+URZ], RZ ;  /* 0x000000ff6cff79a7 */ /* 0x0023e200081004ff */
[----:B------:R-:W-:Y:S01]  /*8680*/  USHF.L.U32 UR4, UR42, 0xd, URZ ;  /* 0x0000000d2a047899 */ /* 0x000fe200080006ff */
[--C-:B--2---:R-:W-:Y:S02]  /*8690*/  HADD2.F32 R47, -RZ, R51.reuse.H0_H0 ;  /* 0x20000033ff2f7230 */ /* 0x104fe40000004100 */
[----:B------:R-:W-:Y:S02]  /*86a0*/  HADD2.F32 R48, -RZ, R51.H1_H1 ;  /* 0x30000033ff307230 */ /* 0x000fe40000004100 */
[--C-:B------:R-:W-:Y:S01]  /*86b0*/  HADD2.F32 R49, -RZ, R56.reuse.H0_H0 ;  /* 0x20000038ff317230 */ /* 0x100fe20000004100 */
[----:B------:R-:W-:Y:S01]  /*86c0*/  IADD3 R121, PT, PT, R98, UR4, RZ ;  /* 0x0000000462797c10 */ /* 0x000fe2000fffe0ff */
[----:B------:R-:W-:Y:S02]  /*86d0*/  HADD2.F32 R51, -RZ, R56.H1_H1 ;  /* 0x30000038ff337230 */ /* 0x000fe40000004100 */
[--C-:B------:R-:W-:Y:S01]  /*86e0*/  HADD2.F32 R50, -RZ, R57.reuse.H0_H0 ;  /* 0x20000039ff327230 */ /* 0x100fe20000004100 */
[-C--:B------:R-:W-:Y:S01]  /*86f0*/  IADD3 R120, PT, PT, R101, R121.reuse, RZ ;  /* 0x0000007965787210 */ /* 0x080fe20007ffe0ff */
[----:B------:R-:W-:Y:S01]  /*8700*/  HADD2.F32 R52, -RZ, R57.H1_H1 ;  /* 0x30000039ff347230 */ /* 0x000fe20000004100 */
[----:B------:R-:W-:Y:S01]  /*8710*/  IADD3 R121, PT, PT, R100, R121, RZ ;  /* 0x0000007964797210 */ /* 0x000fe20007ffe0ff */
[--C-:B------:R-:W-:Y:S01]  /*8720*/  HADD2.F32 R53, -RZ, R58.reuse.H0_H0 ;  /* 0x2000003aff357230 */ /* 0x100fe20000004100 */
[----:B------:R-:W-:Y:S01]  /*8730*/  IADD3 R122, PT, PT, R97, R120, RZ ;  /* 0x00000078617a7210 */ /* 0x000fe20007ffe0ff */
[----:B------:R-:W-:Y:S02]  /*8740*/  HADD2.F32 R54, -RZ, R58.H1_H1 ;  /* 0x3000003aff367230 */ /* 0x000fe40000004100 */
[--C-:B------:R-:W-:Y:S02]  /*8750*/  HADD2.F32 R55, -RZ, R59.reuse.H0_H0 ;  /* 0x2000003bff377230 */ /* 0x100fe40000004100 */
[----:B------:R-:W-:Y:S02]  /*8760*/  HADD2.F32 R56, -RZ, R59.H1_H1 ;  /* 0x3000003bff387230 */ /* 0x000fe40000004100 */
[C---:B------:R-:W-:Y:S01]  /*8770*/  FMUL R4, R38.reuse, R4 ;  /* 0x0000000426047220 */ /* 0x040fe20000400000 */
[C---:B------:R-:W-:Y:S01]  /*8780*/  FMUL R5, R38.reuse, R5 ;  /* 0x0000000526057220 */ /* 0x040fe20000400000 */
[C---:B------:R-:W-:Y:S01]  /*8790*/  FMUL R6, R38.reuse, R6 ;  /* 0x0000000626067220 */ /* 0x040fe20000400000 */
[C---:B------:R-:W-:Y:S01]  /*87a0*/  FMUL R7, R38.reuse, R7 ;  /* 0x0000000726077220 */ /* 0x040fe20000400000 */
[C---:B------:R-:W-:Y:S01]  /*87b0*/  FFMA R4, R41.reuse, R40, R4 ;  /* 0x0000002829047223 */ /* 0x040fe20000000004 */
[C---:B------:R-:W-:Y:S01]  /*87c0*/  FFMA R5, R41.reuse, R42, R5 ;  /* 0x0000002a29057223 */ /* 0x040fe20000000005 */
[C---:B------:R-:W-:Y:S01]  /*87d0*/  FFMA R6, R41.reuse, R43, R6 ;  /* 0x0000002b29067223 */ /* 0x040fe20000000006 */
[----:B------:R-:W-:Y:S01]  /*87e0*/  FFMA R7, R41, R44, R7 ;  /* 0x0000002c29077223 */ /* 0x000fe20000000007 */
[C---:B------:R-:W-:Y:S01]  /*87f0*/  FMUL R8, R38.reuse, R8 ;  /* 0x0000000826087220 */ /* 0x040fe20000400000 */
[C---:B------:R-:W-:Y:S01]  /*8800*/  FMUL R9, R38.reuse, R9 ;  /* 0x0000000926097220 */ /* 0x040fe20000400000 */
[----:B------:R-:W-:Y:S01]  /*8810*/  F2FP.F16.F32.PACK_AB R80, R5, R4 ;  /* 0x000000040550723e */ /* 0x000fe200000000ff */
[C---:B------:R-:W-:Y:S01]  /*8820*/  FMUL R10, R38.reuse, R10 ;  /* 0x0000000a260a7220 */ /* 0x040fe20000400000 */
[----:B------:R-:W-:Y:S01]  /*8830*/  F2FP.F16.F32.PACK_AB R81, R7, R6 ;  /* 0x000000060751723e */ /* 0x000fe200000000ff */
[C---:B------:R-:W-:Y:S01]  /*8840*/  FFMA R8, R41.reuse, R45, R8 ;  /* 0x0000002d29087223 */ /* 0x040fe20000000008 */
[C---:B------:R-:W-:Y:S01]  /*8850*/  FFMA R9, R41.reuse, R46, R9 ;  /* 0x0000002e29097223 */ /* 0x040fe20000000009 */
[----:B------:R-:W-:Y:S01]  /*8860*/  FFMA R10, R41, R47, R10 ;  /* 0x0000002f290a7223 */ /* 0x000fe2000000000a */
[C---:B------:R-:W-:Y:S01]  /*8870*/  FMUL R11, R38.reuse, R11 ;  /* 0x0000000b260b7220 */ /* 0x040fe20000400000 */
[C---:B------:R-:W-:Y:S01]  /*8880*/  FMUL R0, R38.reuse, R12 ;  /* 0x0000000c26007220 */ /* 0x040fe20000400000 */
[C---:B------:R-:W-:Y:S01]  /*8890*/  FMUL R2, R38.reuse, R13 ;  /* 0x0000000d26027220 */ /* 0x040fe20000400000 */
[----:B------:R-:W-:Y:S01]  /*88a0*/  F2FP.F16.F32.PACK_AB R82, R9, R8 ;  /* 0x000000080952723e */ /* 0x000fe200000000ff */
[C---:B------:R-:W-:Y:S01]  /*88b0*/  FFMA R11, R41.reuse, R48, R11 ;  /* 0x00000030290b7223 */ /* 0x040fe2000000000b */
[C---:B------:R-:W-:Y:S01]  /*88c0*/  FFMA R0, R41.reuse, R49, R0 ;  /* 0x0000003129007223 */ /* 0x040fe20000000000 */
[C---:B------:R-:W-:Y:S01]  /*88d0*/  FFMA R2, R41.reuse, R51, R2 ;  /* 0x0000003329027223 */ /* 0x040fe20000000002 */
[C---:B------:R-:W-:Y:S01]  /*88e0*/  FMUL R3, R38.reuse, R14 ;  /* 0x0000000e26037220 */ /* 0x040fe20000400000 */
[C---:B------:R-:W-:Y:S01]  /*88f0*/  FMUL R15, R38.reuse, R15 ;  /* 0x0000000f260f7220 */ /* 0x040fe20000400000 */
[C---:B------:R-:W-:Y:S01]  /*8900*/  FMUL R12, R38.reuse, R16 ;  /* 0x00000010260c7220 */ /* 0x040fe20000400000 */
[C---:B------:R-:W-:Y:S01]  /*8910*/  FMUL R13, R38.reuse, R17 ;  /* 0x00000011260d7220 */ /* 0x040fe20000400000 */
[C---:B------:R-:W-:Y:S01]  /*8920*/  FFMA R3, R41.reuse, R50, R3 ;  /* 0x0000003229037223 */ /* 0x040fe20000000003 */
[C---:B------:R-:W-:Y:S01]  /*8930*/  FMUL R14, R38.reuse, R18 ;  /* 0x00000012260e7220 */ /* 0x040fe20000400000 */
[----:B------:R-:W-:Y:S01]  /*8940*/  FFMA R15, R41, R52, R15 ;  /* 0x00000034290f7223 */ /* 0x000fe2000000000f */
[--C-:B------:R-:W-:Y:S02]  /*8950*/  HADD2.F32 R57, -RZ, R64.reuse.H0_H0 ;  /* 0x20000040ff397230 */ /* 0x100fe40000004100 */
[C---:B------:R-:W-:Y:S01]  /*8960*/  FMUL R19, R38.reuse, R19 ;  /* 0x0000001326137220 */ /* 0x040fe20000400000 */
[----:B------:R-:W-:Y:S01]  /*8970*/  F2FP.F16.F32.PACK_AB R83, R11, R10 ;  /* 0x0000000a0b53723e */ /* 0x000fe200000000ff */
[C---:B------:R-:W-:Y:S01]  /*8980*/  FFMA R12, R41.reuse, R53, R12 ;  /* 0x00000035290c7223 */ /* 0x040fe2000000000c */
[----:B------:R-:W-:Y:S02]  /*8990*/  HADD2.F32 R58, -RZ, R64.H1_H1 ;  /* 0x30000040ff3a7230 */ /* 0x000fe40000004100 */
[C---:B------:R-:W-:Y:S01]  /*89a0*/  FMUL R16, R38.reuse, R20 ;  /* 0x0000001426107220 */ /* 0x040fe20000400000 */
[C---:B------:R-:W-:Y:S01]  /*89b0*/  FFMA R13, R41.reuse, R54, R13 ;  /* 0x00000036290d7223 */ /* 0x040fe2000000000d */
[----:B------:R1:W-:Y:S01]  /*89c0*/  STS.128 [R98+UR4], R80 ;  /* 0x0000005062007988 */ /* 0x0003e20008000c04 */
[--C-:B------:R-:W-:Y:S02]  /*89d0*/  HADD2.F32 R59, -RZ, R65.reuse.H0_H0 ;  /* 0x20000041ff3b7230 */ /* 0x100fe40000004100 */
[C---:B------:R-:W-:Y:S01]  /*89e0*/  FMUL R17, R38.reuse, R21 ;  /* 0x0000001526117220 */ /* 0x040fe20000400000 */
[C---:B------:R-:W-:Y:S01]  /*89f0*/  FFMA R14, R41.reuse, R55, R14 ;  /* 0x00000037290e7223 */ /* 0x040fe2000000000e */
[----:B------:R-:W-:Y:S02]  /*8a00*/  HADD2.F32 R60, -RZ, R65.H1_H1 ;  /* 0x30000041ff3c7230 */ /* 0x000fe40000004100 */
[C---:B------:R-:W-:Y:S01]  /*8a10*/  FMUL R18, R38.reuse, R22 ;  /* 0x0000001626127220 */ /* 0x040fe20000400000 */
[C---:B------:R-:W-:Y:S01]  /*8a20*/  FFMA R19, R41.reuse, R56, R19 ;  /* 0x0000003829137223 */ /* 0x040fe20000000013 */
        /* <DEDUP_REMOVED lines=13> */
[----:B------:R-:W-:Y:S01]  /*8b00*/  FMUL R27, R38, R27 ;  /* 0x0000001b261b7220 */ /* 0x000fe20000400000 */
[----:B------:R-:W-:Y:S01]  /*8b10*/  F2FP.F16.F32.PACK_AB R100, R2, R0 ;  /* 0x000000000264723e */ /* 0x000fe200000000ff */
[----:B------:R-:W-:Y:S01]  /*8b20*/  FFMA R20, R41, R61, R20 ;  /* 0x0000003d29147223 */ /* 0x000fe20000000014 */
[----:B------:R-:W-:Y:S01]  /*8b30*/  F2FP.F16.F32.PACK_AB R101, R15, R3 ;  /* 0x000000030f65723e */ /* 0x000fe200000000ff */
[----:B------:R-:W-:Y:S01]  /*8b40*/  HADD2.F32 R66, -RZ, R72.H1_H1 ;  /* 0x30000048ff427230 */ /* 0x000fe20000004100 */
[----:B------:R-:W-:Y:S01]  /*8b50*/  F2FP.F16.F32.PACK_AB R102, R13, R12 ;  /* 0x0000000c0d66723e */ /* 0x000fe200000000ff */
[C---:B------:R-:W-:Y:S01]  /*8b60*/  FMUL R24, R38.reuse, R28 ;  /* 0x0000001c26187220 */ /* 0x040fe20000400000 */
[----:B------:R-:W-:Y:S01]  /*8b70*/  F2FP.F16.F32.PACK_AB R103, R19, R14 ;  /* 0x0000000e1367723e */ /* 0x000fe200000000ff */
[C---:B------:R-:W-:Y:S01]  /*8b80*/  FFMA R21, R41.reuse, R62, R21 ;  /* 0x0000003e29157223 */ /* 0x040fe20000000015 */
[--C-:B------:R-:W-:Y:S02]  /*8b90*/  HADD2.F32 R67, -RZ, R73.reuse.H0_H0 ;  /* 0x20000049ff437230 */ /* 0x100fe40000004100 */
[C---:B------:R-:W-:Y:S01]  /*8ba0*/  FMUL R25, R38.reuse, R29 ;  /* 0x0000001d26197220 */ /* 0x040fe20000400000 */
[C---:B------:R-:W-:Y:S01]  /*8bb0*/  FFMA R22, R41.reuse, R63, R22 ;  /* 0x0000003f29167223 */ /* 0x040fe20000000016 */
[----:B------:R1:W-:Y:S01]  /*8bc0*/  STS.128 [R120+0x10], R100 ;  /* 0x0000106478007388 */ /* 0x0003e20000000c00 */
        /* <DEDUP_REMOVED lines=35> */
[----:B--2---:R-:W2:Y:S02]  /*8e00*/  FENCE.VIEW.ASYNC.S ;  /* 0x00000000000073c6 */ /* 0x004ea40000000000 */
[----:B--2---:R-:W-:Y:S06]  /*8e10*/  BAR.SYNC.DEFER_BLOCKING 0x1, 0x80 ;  /* 0x0042000000007b1d */ /* 0x004fec0000010000 */
[----:B------:R-:W-:Y:S05]  /*8e20*/  @P0 BRA `(.L_x_134) ;  /* 0x00000000002c0947 */ /* 0x000fea0003800000 */
[----:B------:R-:W2:Y:S01]  /*8e30*/  LDCU.64 UR14, c[0x0][0x348] ;  /* 0x00006900ff0e77ac */ /* 0x000ea20008000a00 */
[----:B------:R-:W-:Y:S02]  /*8e40*/  R2UR UR10, R107 ;  /* 0x000000006b0a72ca */ /* 0x000fe400000e0000 */
[----:B------:R-:W-:Y:S01]  /*8e50*/  R2UR UR11, R106 ;  /* 0x000000006a0b72ca */ /* 0x000fe200000e0000 */
[----:B------:R-:W-:Y:S01]  /*8e60*/  UIADD3 UR9, UPT, UPT, UR41, 0x20, URZ ;  /* 0x0000002029097890 */ /* 0x000fe2000fffe0ff */
[----:B------:R-:W-:Y:S01]  /*8e70*/  R2UR UR12, R104 ;  /* 0x00000000680c72ca */ /* 0x000fe200000e0000 */
[----:B------:R-:W-:Y:S01]  /*8e80*/  UIADD3 UR8, UPT, UPT, UR50, 0x200, UR4 ;  /* 0x0000020032087890 */ /* 0x000fe2000fffe004 */
[----:B------:R-:W-:Y:S01]  /*8e90*/  R2UR UR13, R105 ;  /* 0x00000000690d72ca */ /* 0x000fe200000e0000 */
[----:B--2---:R-:W-:Y:S04]  /*8ea0*/  UIADD3 UR6, UP0, UPT, UR14, 0x780, URZ ;  /* 0x000007800e067890 */ /* 0x004fe8000ff1e0ff */
[----:B------:R-:W-:Y:S09]  /*8eb0*/  UIADD3.X UR7, UPT, UPT, URZ, UR15, URZ, UP0, !UPT ;  /* 0x0000000fff077290 */ /* 0x000ff200087fe4ff */
[----:B------:R2:W-:Y:S02]  /*8ec0*/  UTMASTG.5D.IM2COL [UR8], [UR6] ;  /* 0x00000008060073b5 */ /* 0x0005e40008060000 */
[----:B--2---:R0:W-:Y:S02]  /*8ed0*/  UTMACMDFLUSH ;  /* 0x00000000000079b7 */ /* 0x0041e40000000000 */
.L_x_134:
[----:B------:R-:W-:Y:S05]  /*8ee0*/  BSYNC.RECONVERGENT B0 ;  /* 0x0000000000007941 */ /* 0x000fea0003800200 */
.L_x_133:
[----:B------:R-:W-:Y:S01]  /*8ef0*/  UIADD3 UR4, UPT, UPT, UR42, 0x1, URZ ;  /* 0x000000012a047890 */ /* 0x000fe2000fffe0ff */
[----:B------:R-:W-:Y:S03]  /*8f00*/  BSSY.RECONVERGENT B0, `(.L_x_135) ;  /* 0x0000008000007945 */ /* 0x000fe60003800200 */
[----:B------:R-:W-:Y:S04]  /*8f10*/  UISETP.NE.AND UP0, UPT, UR4, 0x3, UPT ;  /* 0x000000030400788c */ /* 0x000fe8000bf05270 */
[----:B------:R-:W-:Y:S02]  /*8f20*/  UISETP.EQ.XOR UP1, UPT, UR40, 0x3, !UP0 ;  /* 0x000000032800788c */ /* 0x000fe4000c722a70 */
[----:B------:R-:W-:Y:S02]  /*8f30*/  USEL UR51, UR4, URZ, UP0 ;  /* 0x000000ff04337287 */ /* 0x000fe40008000000 */
[----:B------:R-:W-:Y:S04]  /*8f40*/  USEL UR5, URZ, 0x1, !UP1 ;  /* 0x00000001ff057887 */ /* 0x000fe8000c800000 */
[----:B------:R-:W-:Y:S01]  /*8f50*/  ULOP3.LUT UR56, UR56, UR5, URZ, 0x3c, !UPT ;  /* 0x0000000538387292 */ /* 0x000fe2000f8e3cff */
[----:B------:R-:W-:Y:S11]  /*8f60*/  @P0 BRA `(.L_x_136) ;  /* 0x0000000000040947 */ /* 0x000ff60003800000 */
[----:B------:R-:W-:Y:S04]  /*8f70*/  DEPBAR.LE SB0, 0x1 ;  /* 0x000080400000791a */ /* 0x000fe80000000000 */
.L_x_136:
[----:B------:R-:W-:Y:S05]  /*8f80*/  BSYNC.RECONVERGENT B0 ;  /* 0x0000000000007941 */ /* 0x000fea0003800200 */
.L_x_135:
[----:B------:R-:W-:Y:S01]  /*8f90*/  BAR.SYNC.DEFER_BLOCKING 0x1, 0x80 ;  /* 0x0042000000007b1d */ /* 0x000fe20000010000 */
[----:B------:R-:W-:Y:S01]  /*8fa0*/  UISETP.NE.AND UP0, UPT, UR55, -0x2, UPT ;  /* 0xfffffffe3700788c */ /* 0x000fe2000bf05270 */
[----:B------:R-:W-:Y:S08]  /*8fb0*/  IADD3 R0, PT, PT, R36, 0x1, RZ ;  /* 0x0000000124007810 */ /* 0x000ff00007ffe0ff */
[----:B------:R-:W-:Y:S05]  /*8fc0*/  BRA.U !UP0, `(.L_x_137) ;  /* 0x0000000108287547 */ /* 0x000fea000b800000 */
[----:B------:R-:W2:Y:S01]  /*8fd0*/  S2R R2, SR_CgaCtaId ;  /* 0x0000000000027919 */ /* 0x000ea20000008800 */
[----:B------:R-:W-:Y:S01]  /*8fe0*/  ISETP.NE.AND P0, PT, R111, RZ, PT ;  /* 0x000000ff6f00720c */ /* 0x000fe20003f05270 */
[----:B------:R-:W-:Y:S01]  /*8ff0*/  IMAD.U32 R3, RZ, RZ, UR52 ;  /* 0x00000034ff037e24 */ /* 0x000fe2000f8e00ff */
[----:B------:R-:W-:Y:S04]  /*9000*/  UIADD3 UR4, UPT, UPT, UR52, 0x1, URZ ;  /* 0x0000000134047890 */ /* 0x000fe8000fffe0ff */
[----:B------:R-:W-:Y:S04]  /*9010*/  UISETP.NE.AND UP0, UPT, UR4, 0x3, UPT ;  /* 0x000000030400788c */ /* 0x000fe8000bf05270 */
[----:B------:R-:W-:Y:S03]  /*9020*/  USEL UR52, UR4, URZ, UP0 ;  /* 0x000000ff04347287 */ /* 0x000fe60008000000 */
[----:B------:R-:W-:Y:S05]  /*9030*/  @P0 LEA R3, R3, UR50, 0x3 ;  /* 0x0000003203030c11 */ /* 0x000fea000f8e18ff */
[----:B------:R-:W-:Y:S05]  /*9040*/  @P0 VIADD R3, R3, 0x158 ;  /* 0x0000015803030836 */ /* 0x000fea0000000000 */
[----:B--2---:R-:W-:Y:S04]  /*9050*/  @P0 PRMT R2, R2, 0x654, R3 ;  /* 0x0000065402020816 */ /* 0x004fe80000000003 */
[----:B------:R2:W-:Y:S03]  /*9060*/  @P0 SYNCS.ARRIVE.TRANS64.RED.A1T0 RZ, [R2+URZ], RZ ;  /* 0x000000ff02ff09a7 */ /* 0x0005e600081004ff */
.L_x_137:
[----:B------:R-:W-:Y:S01]  /*9070*/  R2UR UR6, R110 ;  /* 0x000000006e0672ca */ /* 0x000fe200000e0000 */
[----:B------:R-:W-:Y:S01]  /*9080*/  UIADD3 UR55, UPT, UPT, UR55, 0x2, URZ ;  /* 0x0000000237377890 */ /* 0x000fe2000fffe0ff */
[----:B------:R-:W-:Y:S02]  /*9090*/  R2UR UR5, R92 ;  /* 0x000000005c0572ca */ /* 0x000fe400000e0000 */
[----:B------:R-:W-:Y:S02]  /*90a0*/  R2UR UR4, R93 ;  /* 0x000000005d0472ca */ /* 0x000fe400000e0000 */
[----:B------:R-:W-:Y:S02]  /*90b0*/  R2UR UR54, R99 ;  /* 0x00000000633672ca */ /* 0x000fe400000e0000 */
[----:B------:R-:W-:Y:S02]  /*90c0*/  ISETP.NE.AND P0, PT, R0, 0x2, PT ;  /* 0x000000020000780c */ /* 0x000fe40003f05270 */
[----:B------:R-:W-:Y:S02]  /*90d0*/  LOP3.LUT R84, R84, 0x1, RZ, 0x3c, !PT ;  /* 0x0000000154547812 */ /* 0x000fe400078e3cff */
[----:B--2---:R-:W-:Y:S01]  /*90e0*/  SEL R2, RZ, 0x1, P0 ;  /* 0x00000001ff027807 */ /* 0x004fe20000000000 */
[----:B------:R-:W-:Y:S01]  /*90f0*/  UISETP.NE.AND UP0, UPT, UR6, URZ, UPT ;  /* 0x000000ff0600728c */ /* 0x000fe2000bf05270 */
[----:B------:R-:W-:Y:S01]  /*9100*/  SEL R36, R0, RZ, P0 ;  /* 0x000000ff00247207 */ /* 0x000fe20000000000 */
[----:B------:R-:W-:Y:S01]  /*9110*/  UIADD3 UR23, UPT, UPT, UR36, UR5, URZ ;  /* 0x0000000524177290 */ /* 0x000fe2000fffe0ff */
[----:B------:R-:W-:Y:S01]  /*9120*/  LOP3.LUT R85, R85, R2, RZ, 0x3c, !PT ;  /* 0x0000000255557212 */ /* 0x000fe200078e3cff */
[----:B------:R-:W-:Y:S05]  /*9130*/  UIADD3 UR53, UPT, UPT, UR37, UR4, URZ ;  /* 0x0000000425357290 */ /* 0x000fea000fffe0ff */
[----:B------:R-:W-:Y:S07]  /*9140*/  BRA.U UP0, `(.L_x_138) ;  /* 0xffffffd500107547 */ /* 0x000fee000b83ffff */
[----:B------:R-:W-:-:S13]  /*9150*/  R2UR UR4, R94 ;  /* 0x000000005e0472ca */ /* 0x000fda00000e0000 */
[----:B------:R-:W-:-:S09]  /*9160*/  UISETP.NE.AND UP0, UPT, UR4, URZ, UPT ;  /* 0x000000ff0400728c */ /* 0x000fd2000bf05270 */
[----:B------:R-:W-:Y:S05]  /*9170*/  BRA.U !UP0, `(.L_x_139) ;  /* 0x0000000108487547 */ /* 0x000fea000b800000 */
[----:B------:R-:W2:Y:S02]  /*9180*/  LDCU.64 UR4, c[0x0][0x990] ;  /* 0x00013200ff0477ac */ /* 0x000ea40008000a00 */
[----:B--2---:R-:W-:-:S04]  /*9190*/  UISETP.NE.U32.AND UP0, UPT, UR4, URZ, UPT ;  /* 0x000000ff0400728c */ /* 0x004fc8000bf05070 */
[----:B------:R-:W-:-:S09]  /*91a0*/  UISETP.NE.AND.EX UP0, UPT, UR5, URZ, UPT, UP0 ;  /* 0x000000ff0500728c */ /* 0x000fd2000bf05300 */
[----:B------:R-:W-:Y:S05]  /*91b0*/  BRA.U UP0, `(.L_x_140) ;  /* 0x00000001000c7547 */ /* 0x000fea000b800000 */
[----:B------:R-:W-:-:S13]  /*91c0*/  FSETP.NEU.AND P0, PT, R41, RZ, PT ;  /* 0x000000ff2900720b */ /* 0x000fda0003f0d000 */
[----:B------:R-:W-:Y:S05]  /*91d0*/  @!P0 EXIT ;  /* 0x000000000000894d */ /* 0x000fea0003800000 */
[----:B------:R-:W-:Y:S05]  /*91e0*/  BRA `(.L_x_139) ;  /* 0x00000000002c7947 */ /* 0x000fea0003800000 */
.L_x_140:
[----:B------:R-:W-:Y:S01]  /*91f0*/  ISETP.NE.AND P0, PT, R109, RZ, PT ;  /* 0x000000ff6d00720c */ /* 0x000fe20003f05270 */
[----:B------:R-:W-:-:S12]  /*9200*/  BSSY.RECONVERGENT B0, `(.L_x_139) ;  /* 0x0000009000007945 */ /* 0x000fd80003800200 */
[----:B------:R-:W-:Y:S05]  /*9210*/  @P0 BRA `(.L_x_141) ;  /* 0x0000000000140947 */ /* 0x000fea0003800000 */
[----:B------:R-:W2:Y:S02]  /*9220*/  LDCU.64 UR4, c[0x0][0x988] ;  /* 0x00013100ff0477ac */ /* 0x000ea40008000a00 */
[----:B--2---:R-:W-:-:S04]  /*9230*/  ISETP.NE.U32.AND P0, PT, RZ, UR4, PT ;  /* 0x00000004ff007c0c */ /* 0x004fc8000bf05070 */
[----:B------:R-:W-:-:S13]  /*9240*/  ISETP.NE.AND.EX P0, PT, RZ, UR5, PT, P0 ;  /* 0x00000005ff007c0c */ /* 0x000fda000bf05300 */
[----:B------:R-:W-:Y:S05]  /*9250*/  @!P0 EXIT ;  /* 0x000000000000894d */ /* 0x000fea0003800000 */
[----:B------:R-:W-:Y:S05]  /*9260*/  BRA `(.L_x_142) ;  /* 0x0000000000087947 */ /* 0x000fea0003800000 */
.L_x_141:
[----:B------:R-:W-:-:S13]  /*9270*/  FSETP.NEU.AND P0, PT, R41, RZ, PT ;  /* 0x000000ff2900720b */ /* 0x000fda0003f0d000 */
[----:B------:R-:W-:Y:S05]  /*9280*/  @!P0 EXIT ;  /* 0x000000000000894d */ /* 0x000fea0003800000 */
.L_x_142:
[----:B------:R-:W-:Y:S05]  /*9290*/  BSYNC.RECONVERGENT B0 ;  /* 0x0000000000007941 */ /* 0x000fea0003800200 */
.L_x_139:
[----:B------:R-:W2:Y:S01]  /*92a0*/  S2UR UR5, SR_CgaCtaId ;  /* 0x00000000000579c3 */ /* 0x000ea20000008800 */
[----:B------:R-:W-:Y:S01]  /*92b0*/  ULEA UR4, UR52, UR50, 0x3 ;  /* 0x0000003234047291 */ /* 0x000fe2000f8e18ff */
[----:B------:R-:W-:-:S04]  /*92c0*/  DEPBAR.LE SB0, 0x0 ;  /* 0x000080000000791a */ /* 0x000fc80000000000 */
[----:B------:R-:W-:-:S04]  /*92d0*/  UIADD3 UR4, UPT, UPT, UR4, 0x158, URZ ;  /* 0x0000015804047890 */ /* 0x000fc8000fffe0ff */
[----:B--2---:R-:W-:-:S09]  /*92e0*/  UPRMT UR4, UR5, 0x654, UR4 ;  /* 0x0000065405047896 */ /* 0x004fd20008000004 */
[----:B------:R-:W-:Y:S01]  /*92f0*/  SYNCS.ARRIVE.TRANS64.RED.A1T0 RZ, [UR4], RZ ;  /* 0x000000ffffff79a7 */ /* 0x000fe20008100404 */
[----:B------:R-:W-:Y:S05]  /*9300*/  EXIT ;  /* 0x000000000000794d */ /* 0x000fea0003800000 */
.L_x_25:
[----:B------:R-:W-:Y:S07]  /*9310*/  MOV R0, UR9 ;  /* 0x0000000900007c02 */ /* 0x000fee0008000f00 */
.L_x_143:
[----:B--2---:R2:W3:Y:S02]  /*9320*/  SYNCS.PHASECHK.TRANS64.TRYWAIT P0, [R0+URZ+0xa0], R5 ;  /* 0x0000a005000075a7 */ /* 0x0044e400080011ff */
[----:B---3--:R-:W-:Y:S05]  /*9330*/  @!P0 NANOSLEEP.SYNCS 0x989680 ;  /* 0x009896800000895d */ /* 0x008fea0003900000 */
[----:B------:R-:W3:Y:S02]  /*9340*/  @!P0 SYNCS.PHASECHK.TRANS64 P0, [R0+URZ+0xa0], R5 ;  /* 0x0000a005000085a7 */ /* 0x000ee400080010ff */
[----:B---3--:R-:W-:Y:S05]  /*9350*/  @!P0 BRA `(.L_x_143) ;  /* 0xfffffffc00f08947 */ /* 0x008fea000383ffff */
[----:B------:R-:W-:Y:S05]  /*9360*/  BRA `(.L_x_24) ;  /* 0xffffff8800a47947 */ /* 0x000fea000383ffff */
.L_x_32:
[----:B------:R-:W-:Y:S07]  /*9370*/  MOV R0, UR9 ;  /* 0x0000000900007c02 */ /* 0x000fee0008000f00 */
.L_x_144:
[----:B-1----:R1:W2:Y:S02]  /*9380*/  SYNCS.PHASECHK.TRANS64.TRYWAIT P0, [R0+URZ+0xa0], R5 ;  /* 0x0000a005000075a7 */ /* 0x0022a400080011ff */
[----:B--2---:R-:W-:Y:S05]  /*9390*/  @!P0 NANOSLEEP.SYNCS 0x989680 ;  /* 0x009896800000895d */ /* 0x004fea0003900000 */
[----:B------:R-:W2:Y:S02]  /*93a0*/  @!P0 SYNCS.PHASECHK.TRANS64 P0, [R0+URZ+0xa0], R5 ;  /* 0x0000a005000085a7 */ /* 0x000ea400080010ff */
[----:B--2---:R-:W-:Y:S05]  /*93b0*/  @!P0 BRA `(.L_x_144) ;  /* 0xfffffffc00f08947 */ /* 0x004fea000383ffff */
[----:B------:R-:W-:Y:S05]  /*93c0*/  BRA `(.L_x_31) ;  /* 0xffffff9000487947 */ /* 0x000fea000383ffff */
.L_x_37:
[----:B-1----:R-:W-:-:S07]  /*93d0*/  MOV R0, UR30 ;  /* 0x0000001e00007c02 */ /* 0x002fce0008000f00 */
.L_x_145:
[----:B-1----:R1:W2:Y:S02]  /*93e0*/  SYNCS.PHASECHK.TRANS64.TRYWAIT P0, [R0+URZ+0x180], R3 ;  /* 0x00018003000075a7 */ /* 0x0022a400080011ff */
[----:B--2---:R-:W-:Y:S05]  /*93f0*/  @!P0 NANOSLEEP.SYNCS 0x989680 ;  /* 0x009896800000895d */ /* 0x004fea0003900000 */
[----:B------:R-:W2:Y:S02]  /*9400*/  @!P0 SYNCS.PHASECHK.TRANS64 P0, [R0+URZ+0x180], R3 ;  /* 0x00018003000085a7 */ /* 0x000ea400080010ff */
[----:B--2---:R-:W-:Y:S05]  /*9410*/  @!P0 BRA `(.L_x_145) ;  /* 0xfffffffc00f08947 */ /* 0x004fea000383ffff */
[----:B------:R-:W-:Y:S05]  /*9420*/  BRA `(.L_x_146) ;  /* 0xffffff94002c7947 */ /* 0x000fea000383ffff */
.L_x_41:
[----:B------:R-:W-:-:S07]  /*9430*/  MOV R0, UR4 ;  /* 0x0000000400007c02 */ /* 0x000fce0008000f00 */
.L_x_147:
[----:B-1----:R1:W2:Y:S02]  /*9440*/  SYNCS.PHASECHK.TRANS64.TRYWAIT P0, [R0+URZ], R3 ;  /* 0x00000003000075a7 */ /* 0x0022a400080011ff */
[----:B--2---:R-:W-:Y:S05]  /*9450*/  @!P0 NANOSLEEP.SYNCS 0x989680 ;  /* 0x009896800000895d */ /* 0x004fea0003900000 */
[----:B------:R-:W2:Y:S02]  /*9460*/  @!P0 SYNCS.PHASECHK.TRANS64 P0, [R0+URZ], R3 ;  /* 0x00000003000085a7 */ /* 0x000ea400080010ff */
[----:B--2---:R-:W-:Y:S05]  /*9470*/  @!P0 BRA `(.L_x_147) ;  /* 0xfffffffc00f08947 */ /* 0x004fea000383ffff */
[----:B------:R-:W-:Y:S05]  /*9480*/  BRA `(.L_x_148) ;  /* 0xffffff9800c47947 */ /* 0x000fea000383ffff */
.L_x_42:
[----:B------:R-:W-:-:S07]  /*9490*/  MOV R0, UR5 ;  /* 0x0000000500007c02 */ /* 0x000fce0008000f00 */
.L_x_149:
[----:B-1----:R1:W2:Y:S02]  /*94a0*/  SYNCS.PHASECHK.TRANS64.TRYWAIT P0, [R0+URZ], R3 ;  /* 0x00000003000075a7 */ /* 0x0022a400080011ff */
[----:B--2---:R-:W-:Y:S05]  /*94b0*/  @!P0 NANOSLEEP.SYNCS 0x989680 ;  /* 0x009896800000895d */ /* 0x004fea0003900000 */
[----:B------:R-:W2:Y:S02]  /*94c0*/  @!P0 SYNCS.PHASECHK.TRANS64 P0, [R0+URZ], R3 ;  /* 0x00000003000085a7 */ /* 0x000ea400080010ff */
[----:B--2---:R-:W-:Y:S05]  /*94d0*/  @!P0 BRA `(.L_x_149) ;  /* 0xfffffffc00f08947 */ /* 0x004fea000383ffff */
[----:B------:R-:W-:Y:S05]  /*94e0*/  BRA `(.L_x_150) ;  /* 0xffffff9800d47947 */ /* 0x000fea000383ffff */
.L_x_43:
[----:B------:R-:W-:-:S07]  /*94f0*/  MOV R0, UR5 ;  /* 0x0000000500007c02 */ /* 0x000fce0008000f00 */
.L_x_151:
[----:B-1----:R1:W2:Y:S02]  /*9500*/  SYNCS.PHASECHK.TRANS64.TRYWAIT P0, [R0+URZ], R3 ;  /* 0x00000003000075a7 */ /* 0x0022a400080011ff */
[----:B--2---:R-:W-:Y:S05]  /*9510*/  @!P0 NANOSLEEP.SYNCS 0x989680 ;  /* 0x009896800000895d */ /* 0x004fea0003900000 */
[----:B------:R-:W2:Y:S02]  /*9520*/  @!P0 SYNCS.PHASECHK.TRANS64 P0, [R0+URZ], R3 ;  /* 0x00000003000085a7 */ /* 0x000ea400080010ff */
[----:B--2---:R-:W-:Y:S05]  /*9530*/  @!P0 BRA `(.L_x_151) ;  /* 0xfffffffc00f08947 */ /* 0x004fea000383ffff */
[----:B------:R-:W-:Y:S05]  /*9540*/  BRA `(.L_x_152) ;  /* 0xffffff9800e47947 */ /* 0x000fea000383ffff */
.L_x_44:
[----:B------:R-:W-:-:S07]  /*9550*/  MOV R0, UR5 ;  /* 0x0000000500007c02 */ /* 0x000fce0008000f00 */
.L_x_153:
[----:B-1----:R1:W2:Y:S02]  /*9560*/  SYNCS.PHASECHK.TRANS64.TRYWAIT P0, [R0+URZ], R3 ;  /* 0x00000003000075a7 */ /* 0x0022a400080011ff */
[----:B--2---:R-:W-:Y:S05]  /*9570*/  @!P0 NANOSLEEP.SYNCS 0x989680 ;  /* 0x009896800000895d */ /* 0x004fea0003900000 */
[----:B------:R-:W2:Y:S02]  /*9580*/  @!P0 SYNCS.PHASECHK.TRANS64 P0, [R0+URZ], R3 ;  /* 0x00000003000085a7 */ /* 0x000ea400080010ff */
[----:B--2---:R-:W-:Y:S05]  /*9590*/  @!P0 BRA `(.L_x_153) ;  /* 0xfffffffc00f08947 */ /* 0x004fea000383ffff */
[----:B------:R-:W-:Y:S05]  /*95a0*/  BRA `(.L_x_154) ;  /* 0xffffff9800f47947 */ /* 0x000fea000383ffff */
.L_x_45:
[----:B------:R-:W-:-:S07]  /*95b0*/  MOV R0, UR5 ;  /* 0x0000000500007c02 */ /* 0x000fce0008000f00 */
.L_x_155:
[----:B-1----:R1:W2:Y:S02]  /*95c0*/  SYNCS.PHASECHK.TRANS64.TRYWAIT P0, [R0+URZ], R3 ;  /* 0x00000003000075a7 */ /* 0x0022a400080011ff */
[----:B--2---:R-:W-:Y:S05]  /*95d0*/  @!P0 NANOSLEEP.SYNCS 0x989680 ;  /* 0x009896800000895d */ /* 0x004fea0003900000 */
[----:B------:R-:W2:Y:S02]  /*95e0*/  @!P0 SYNCS.PHASECHK.TRANS64 P0, [R0+URZ], R3 ;  /* 0x00000003000085a7 */ /* 0x000ea400080010ff */
[----:B--2---:R-:W-:Y:S05]  /*95f0*/  @!P0 BRA `(.L_x_155) ;  /* 0xfffffffc00f08947 */ /* 0x004fea000383ffff */
[----:B------:R-:W-:Y:S05]  /*9600*/  BRA `(.L_x_156) ;  /* 0xffffff9c00047947 */ /* 0x000fea000383ffff */
.L_x_46:
[----:B------:R-:W-:-:S07]  /*9610*/  MOV R0, UR5 ;  /* 0x0000000500007c02 */ /* 0x000fce0008000f00 */
.L_x_157:
[----:B-1----:R1:W2:Y:S02]  /*9620*/  SYNCS.PHASECHK.TRANS64.TRYWAIT P0, [R0+URZ], R3 ;  /* 0x00000003000075a7 */ /* 0x0022a400080011ff */
[----:B--2---:R-:W-:Y:S05]  /*9630*/  @!P0 NANOSLEEP.SYNCS 0x989680 ;  /* 0x009896800000895d */ /* 0x004fea0003900000 */
[----:B------:R-:W2:Y:S02]  /*9640*/  @!P0 SYNCS.PHASECHK.TRANS64 P0, [R0+URZ], R3 ;  /* 0x00000003000085a7 */ /* 0x000ea400080010ff */
[----:B--2---:R-:W-:Y:S05]  /*9650*/  @!P0 BRA `(.L_x_157) ;  /* 0xfffffffc00f08947 */ /* 0x004fea000383ffff */
[----:B------:R-:W-:Y:S05]  /*9660*/  BRA `(.L_x_158) ;  /* 0xffffff9c00147947 */ /* 0x000fea000383ffff */
.L_x_47:
[----:B------:R-:W-:-:S07]  /*9670*/  MOV R0, UR5 ;  /* 0x0000000500007c02 */ /* 0x000fce0008000f00 */
.L_x_159:
[----:B-1----:R1:W2:Y:S02]  /*9680*/  SYNCS.PHASECHK.TRANS64.TRYWAIT P0, [R0+URZ], R3 ;  /* 0x00000003000075a7 */ /* 0x0022a400080011ff */
[----:B--2---:R-:W-:Y:S05]  /*9690*/  @!P0 NANOSLEEP.SYNCS 0x989680 ;  /* 0x009896800000895d */ /* 0x004fea0003900000 */
[----:B------:R-:W2:Y:S02]  /*96a0*/  @!P0 SYNCS.PHASECHK.TRANS64 P0, [R0+URZ], R3 ;  /* 0x00000003000085a7 */ /* 0x000ea400080010ff */
[----:B--2---:R-:W-:Y:S05]  /*96b0*/  @!P0 BRA `(.L_x_159) ;  /* 0xfffffffc00f08947 */ /* 0x004fea000383ffff */
[----:B------:R-:W-:Y:S05]  /*96c0*/  BRA `(.L_x_160) ;  /* 0xffffff9c00247947 */ /* 0x000fea000383ffff */
.L_x_48:
[----:B------:R-:W-:-:S07]  /*96d0*/  MOV R0, UR5 ;  /* 0x0000000500007c02 */ /* 0x000fce0008000f00 */
.L_x_161:
[----:B-1----:R1:W2:Y:S02]  /*96e0*/  SYNCS.PHASECHK.TRANS64.TRYWAIT P0, [R0+URZ], R3 ;  /* 0x00000003000075a7 */ /* 0x0022a400080011ff */
[----:B--2---:R-:W-:Y:S05]  /*96f0*/  @!P0 NANOSLEEP.SYNCS 0x989680 ;  /* 0x009896800000895d */ /* 0x004fea0003900000 */
[----:B------:R-:W2:Y:S02]  /*9700*/  @!P0 SYNCS.PHASECHK.TRANS64 P0, [R0+URZ], R3 ;  /* 0x00000003000085a7 */ /* 0x000ea400080010ff */
[----:B--2---:R-:W-:Y:S05]  /*9710*/  @!P0 BRA `(.L_x_161) ;  /* 0xfffffffc00f08947 */ /* 0x004fea000383ffff */
[----:B------:R-:W-:Y:S05]  /*9720*/  BRA `(.L_x_162) ;  /* 0xffffff9c00347947 */ /* 0x000fea000383ffff */
.L_x_49:
[----:B------:R-:W-:-:S07]  /*9730*/  MOV R0, UR5 ;  /* 0x0000000500007c02 */ /* 0x000fce0008000f00 */
.L_x_163:
[----:B-1----:R1:W2:Y:S02]  /*9740*/  SYNCS.PHASECHK.TRANS64.TRYWAIT P0, [R0+URZ], R3 ;  /* 0x00000003000075a7 */ /* 0x0022a400080011ff */
[----:B--2---:R-:W-:Y:S05]  /*9750*/  @!P0 NANOSLEEP.SYNCS 0x989680 ;  /* 0x009896800000895d */ /* 0x004fea0003900000 */
[----:B------:R-:W2:Y:S02]  /*9760*/  @!P0 SYNCS.PHASECHK.TRANS64 P0, [R0+URZ], R3 ;  /* 0x00000003000085a7 */ /* 0x000ea400080010ff */
[----:B--2---:R-:W-:Y:S05]  /*9770*/  @!P0 BRA `(.L_x_163) ;  /* 0xfffffffc00f08947 */ /* 0x004fea000383ffff */
[----:B------:R-:W-:Y:S05]  /*9780*/  BRA `(.L_x_164) ;  /* 0xffffff9c00447947 */ /* 0x000fea000383ffff */
.L_x_50:
[----:B------:R-:W-:-:S07]  /*9790*/  MOV R0, UR5 ;  /* 0x0000000500007c02 */ /* 0x000fce0008000f00 */
.L_x_165:
[----:B-1----:R1:W2:Y:S02]  /*97a0*/  SYNCS.PHASECHK.TRANS64.TRYWAIT P0, [R0+URZ], R3 ;  /* 0x00000003000075a7 */ /* 0x0022a400080011ff */
[----:B--2---:R-:W-:Y:S05]  /*97b0*/  @!P0 NANOSLEEP.SYNCS 0x989680 ;  /* 0x009896800000895d */ /* 0x004fea0003900000 */
[----:B------:R-:W2:Y:S02]  /*97c0*/  @!P0 SYNCS.PHASECHK.TRANS64 P0, [R0+URZ], R3 ;  /* 0x00000003000085a7 */ /* 0x000ea400080010ff */
[----:B--2---:R-:W-:Y:S05]  /*97d0*/  @!P0 BRA `(.L_x_165) ;  /* 0xfffffffc00f08947 */ /* 0x004fea000383ffff */
[----:B------:R-:W-:Y:S05]  /*97e0*/  BRA `(.L_x_166) ;  /* 0xffffff9c00547947 */ /* 0x000fea000383ffff */
.L_x_51:
[----:B------:R-:W-:-:S07]  /*97f0*/  MOV R0, UR5 ;  /* 0x0000000500007c02 */ /* 0x000fce0008000f00 */
.L_x_167:
[----:B-1----:R1:W2:Y:S02]  /*9800*/  SYNCS.PHASECHK.TRANS64.TRYWAIT P0, [R0+URZ], R3 ;  /* 0x00000003000075a7 */ /* 0x0022a400080011ff */
[----:B--2---:R-:W-:Y:S05]  /*9810*/  @!P0 NANOSLEEP.SYNCS 0x989680 ;  /* 0x009896800000895d */ /* 0x004fea0003900000 */
[----:B------:R-:W2:Y:S02]  /*9820*/  @!P0 SYNCS.PHASECHK.TRANS64 P0, [R0+URZ], R3 ;  /* 0x00000003000085a7 */ /* 0x000ea400080010ff */
[----:B--2---:R-:W-:Y:S05]  /*9830*/  @!P0 BRA `(.L_x_167) ;  /* 0xfffffffc00f08947 */ /* 0x004fea000383ffff */
[----:B------:R-:W-:Y:S05]  /*9840*/  BRA `(.L_x_168) ;  /* 0xffffff9c00647947 */ /* 0x000fea000383ffff */
.L_x_52:
[----:B------:R-:W-:-:S07]  /*9850*/  MOV R0, UR5 ;  /* 0x0000000500007c02 */ /* 0x000fce0008000f00 */
.L_x_169:
[----:B-1----:R1:W2:Y:S02]  /*9860*/  SYNCS.PHASECHK.TRANS64.TRYWAIT P0, [R0+URZ], R3 ;  /* 0x00000003000075a7 */ /* 0x0022a400080011ff */
[----:B--2---:R-:W-:Y:S05]  /*9870*/  @!P0 NANOSLEEP.SYNCS 0x989680 ;  /* 0x009896800000895d */ /* 0x004fea0003900000 */
[----:B------:R-:W2:Y:S02]  /*9880*/  @!P0 SYNCS.PHASECHK.TRANS64 P0, [R0+URZ], R3 ;  /* 0x00000003000085a7 */ /* 0x000ea400080010ff */
[----:B--2---:R-:W-:Y:S05]  /*9890*/  @!P0 BRA `(.L_x_169) ;  /* 0xfffffffc00f08947 */ /* 0x004fea000383ffff */
[----:B------:R-:W-:Y:S05]  /*98a0*/  BRA `(.L_x_170) ;  /* 0xffffff9c00747947 */ /* 0x000fea000383ffff */
.L_x_53:
[----:B------:R-:W-:-:S07]  /*98b0*/  MOV R0, UR5 ;  /* 0x0000000500007c02 */ /* 0x000fce0008000f00 */
.L_x_171:
[----:B-1----:R1:W2:Y:S02]  /*98c0*/  SYNCS.PHASECHK.TRANS64.TRYWAIT P0, [R0+URZ], R3 ;  /* 0x00000003000075a7 */ /* 0x0022a400080011ff */
[----:B--2---:R-:W-:Y:S05]  /*98d0*/  @!P0 NANOSLEEP.SYNCS 0x989680 ;  /* 0x009896800000895d */ /* 0x004fea0003900000 */
[----:B------:R-:W2:Y:S02]  /*98e0*/  @!P0 SYNCS.PHASECHK.TRANS64 P0, [R0+URZ], R3 ;  /* 0x00000003000085a7 */ /* 0x000ea400080010ff */
[----:B--2---:R-:W-:Y:S05]  /*98f0*/  @!P0 BRA `(.L_x_171) ;  /* 0xfffffffc00f08947 */ /* 0x004fea000383ffff */
[----:B------:R-:W-:Y:S05]  /*9900*/  BRA `(.L_x_172) ;  /* 0xffffff9c00847947 */ /* 0x000fea000383ffff */
.L_x_54:
[----:B------:R-:W-:-:S07]  /*9910*/  MOV R0, UR5 ;  /* 0x0000000500007c02 */ /* 0x000fce0008000f00 */
.L_x_173:
[----:B-1----:R1:W2:Y:S02]  /*9920*/  SYNCS.PHASECHK.TRANS64.TRYWAIT P0, [R0+URZ], R3 ;  /* 0x00000003000075a7 */ /* 0x0022a400080011ff */
[----:B--2---:R-:W-:Y:S05]  /*9930*/  @!P0 NANOSLEEP.SYNCS 0x989680 ;  /* 0x009896800000895d */ /* 0x004fea0003900000 */
[----:B------:R-:W2:Y:S02]  /*9940*/  @!P0 SYNCS.PHASECHK.TRANS64 P0, [R0+URZ], R3 ;  /* 0x00000003000085a7 */ /* 0x000ea400080010ff */
[----:B--2---:R-:W-:Y:S05]  /*9950*/  @!P0 BRA `(.L_x_173) ;  /* 0xfffffffc00f08947 */ /* 0x004fea000383ffff */
[----:B------:R-:W-:Y:S05]  /*9960*/  BRA `(.L_x_174) ;  /* 0xffffff9c00947947 */ /* 0x000fea000383ffff */
.L_x_55:
[----:B------:R-:W-:-:S07]  /*9970*/  MOV R0, UR5 ;  /* 0x0000000500007c02 */ /* 0x000fce0008000f00 */
.L_x_175:
[----:B-1----:R1:W2:Y:S02]  /*9980*/  SYNCS.PHASECHK.TRANS64.TRYWAIT P0, [R0+URZ], R3 ;  /* 0x00000003000075a7 */ /* 0x0022a400080011ff */
[----:B--2---:R-:W-:Y:S05]  /*9990*/  @!P0 NANOSLEEP.SYNCS 0x989680 ;  /* 0x009896800000895d */ /* 0x004fea0003900000 */
[----:B------:R-:W2:Y:S02]  /*99a0*/  @!P0 SYNCS.PHASECHK.TRANS64 P0, [R0+URZ], R3 ;  /* 0x00000003000085a7 */ /* 0x000ea400080010ff */
[----:B--2---:R-:W-:Y:S05]  /*99b0*/  @!P0 BRA `(.L_x_175) ;  /* 0xfffffffc00f08947 */ /* 0x004fea000383ffff */
[----:B------:R-:W-:Y:S05]  /*99c0*/  BRA `(.L_x_176) ;  /* 0xffffff9c00a47947 */ /* 0x000fea000383ffff */
.L_x_56:
[----:B------:R-:W-:-:S07]  /*99d0*/  MOV R0, UR5 ;  /* 0x0000000500007c02 */ /* 0x000fce0008000f00 */
.L_x_177:
[----:B-1----:R1:W2:Y:S02]  /*99e0*/  SYNCS.PHASECHK.TRANS64.TRYWAIT P0, [R0+URZ], R3 ;  /* 0x00000003000075a7 */ /* 0x0022a400080011ff */
[----:B--2---:R-:W-:Y:S05]  /*99f0*/  @!P0 NANOSLEEP.SYNCS 0x989680 ;  /* 0x009896800000895d */ /* 0x004fea0003900000 */
[----:B------:R-:W2:Y:S02]  /*9a00*/  @!P0 SYNCS.PHASECHK.TRANS64 P0, [R0+URZ], R3 ;  /* 0x00000003000085a7 */ /* 0x000ea400080010ff */
[----:B--2---:R-:W-:Y:S05]  /*9a10*/  @!P0 BRA `(.L_x_177) ;  /* 0xfffffffc00f08947 */ /* 0x004fea000383ffff */
[----:B------:R-:W-:Y:S05]  /*9a20*/  BRA `(.L_x_178) ;  /* 0xffffff9c00b47947 */ /* 0x000fea000383ffff */
.L_x_57:
[----:B------:R-:W-:-:S07]  /*9a30*/  MOV R0, UR5 ;  /* 0x0000000500007c02 */ /* 0x000fce0008000f00 */
.L_x_179:
[----:B-1----:R1:W2:Y:S02]  /*9a40*/  SYNCS.PHASECHK.TRANS64.TRYWAIT P0, [R0+URZ], R3 ;  /* 0x00000003000075a7 */ /* 0x0022a400080011ff */
[----:B--2---:R-:W-:Y:S05]  /*9a50*/  @!P0 NANOSLEEP.SYNCS 0x989680 ;  /* 0x009896800000895d */ /* 0x004fea0003900000 */
[----:B------:R-:W2:Y:S02]  /*9a60*/  @!P0 SYNCS.PHASECHK.TRANS64 P0, [R0+URZ], R3 ;  /* 0x00000003000085a7 */ /* 0x000ea400080010ff */
[----:B--2---:R-:W-:Y:S05]  /*9a70*/  @!P0 BRA `(.L_x_179) ;  /* 0xfffffffc00f08947 */ /* 0x004fea000383ffff */
[----:B------:R-:W-:Y:S05]  /*9a80*/  BRA `(.L_x_180) ;  /* 0xffffff9c00c47947 */ /* 0x000fea000383ffff */
.L_x_58:
[----:B------:R-:W-:-:S07]  /*9a90*/  MOV R0, UR5 ;  /* 0x0000000500007c02 */ /* 0x000fce0008000f00 */
.L_x_181:
[----:B-1----:R1:W2:Y:S02]  /*9aa0*/  SYNCS.PHASECHK.TRANS64.TRYWAIT P0, [R0+URZ], R3 ;  /* 0x00000003000075a7 */ /* 0x0022a400080011ff */
[----:B--2---:R-:W-:Y:S05]  /*9ab0*/  @!P0 NANOSLEEP.SYNCS 0x989680 ;  /* 0x009896800000895d */ /* 0x004fea0003900000 */
[----:B------:R-:W2:Y:S02]  /*9ac0*/  @!P0 SYNCS.PHASECHK.TRANS64 P0, [R0+URZ], R3 ;  /* 0x00000003000085a7 */ /* 0x000ea400080010ff */
[----:B--2---:R-:W-:Y:S05]  /*9ad0*/  @!P0 BRA `(.L_x_181) ;  /* 0xfffffffc00f08947 */ /* 0x004fea000383ffff */
[----:B------:R-:W-:Y:S05]  /*9ae0*/  BRA `(.L_x_182) ;  /* 0xffffff9c00d47947 */ /* 0x000fea000383ffff */
.L_x_59:
[----:B------:R-:W-:-:S07]  /*9af0*/  MOV R0, UR5 ;  /* 0x0000000500007c02 */ /* 0x000fce0008000f00 */
.L_x_183:
[----:B-1----:R1:W2:Y:S02]  /*9b00*/  SYNCS.PHASECHK.TRANS64.TRYWAIT P0, [R0+URZ], R3 ;  /* 0x00000003000075a7 */ /* 0x0022a400080011ff */
[----:B--2---:R-:W-:Y:S05]  /*9b10*/  @!P0 NANOSLEEP.SYNCS 0x989680 ;  /* 0x009896800000895d */ /* 0x004fea0003900000 */
[----:B------:R-:W2:Y:S02]  /*9b20*/  @!P0 SYNCS.PHASECHK.TRANS64 P0, [R0+URZ], R3 ;  /* 0x00000003000085a7 */ /* 0x000ea400080010ff */
[----:B--2---:R-:W-:Y:S05]  /*9b30*/  @!P0 BRA `(.L_x_183) ;  /* 0xfffffffc00f08947 */ /* 0x004fea000383ffff */
[----:B------:R-:W-:Y:S05]  /*9b40*/  BRA `(.L_x_184) ;  /* 0xffffff9c00e47947 */ /* 0x000fea000383ffff */
.L_x_62:
[----:B------:R-:W-:-:S07]  /*9b50*/  MOV R4, UR4 ;  /* 0x0000000400047c02 */ /* 0x000fce0008000f00 */
.L_x_185:
[----:B--2---:R2:W3:Y:S02]  /*9b60*/  SYNCS.PHASECHK.TRANS64.TRYWAIT P1, [R4+URZ+0x188], R7 ;  /* 0x00018807040075a7 */ /* 0x0044e400080211ff */
[----:B---3--:R-:W-:Y:S05]  /*9b70*/  @!P1 NANOSLEEP.SYNCS 0x989680 ;  /* 0x009896800000995d */ /* 0x008fea0003900000 */
[----:B------:R-:W3:Y:S02]  /*9b80*/  @!P1 SYNCS.PHASECHK.TRANS64 P1, [R4+URZ+0x188], R7 ;  /* 0x00018807040095a7 */ /* 0x000ee400080210ff */
[----:B---3--:R-:W-:Y:S05]  /*9b90*/  @!P1 BRA `(.L_x_185) ;  /* 0xfffffffc00f09947 */ /* 0x008fea000383ffff */
[----:B------:R-:W-:Y:S05]  /*9ba0*/  BRA `(.L_x_186) ;  /* 0xffffffa000547947 */ /* 0x000fea000383ffff */
.L_x_63:
[----:B--2---:R-:W-:-:S07]  /*9bb0*/  MOV R4, UR4 ;  /* 0x0000000400047c02 */ /* 0x004fce0008000f00 */
.L_x_187:
[----:B--2---:R2:W3:Y:S02]  /*9bc0*/  SYNCS.PHASECHK.TRANS64.TRYWAIT P1, [R4+URZ+0x180], R5 ;  /* 0x00018005040075a7 */ /* 0x0044e400080211ff */
[----:B---3--:R-:W-:Y:S05]  /*9bd0*/  @!P1 NANOSLEEP.SYNCS 0x989680 ;  /* 0x009896800000995d */ /* 0x008fea0003900000 */
[----:B------:R-:W3:Y:S02]  /*9be0*/  @!P1 SYNCS.PHASECHK.TRANS64 P1, [R4+URZ+0x180], R5 ;  /* 0x00018005040095a7 */ /* 0x000ee400080210ff */
[----:B---3--:R-:W-:Y:S05]  /*9bf0*/  @!P1 BRA `(.L_x_187) ;  /* 0xfffffffc00f09947 */ /* 0x008fea000383ffff */
[----:B------:R-:W-:Y:S05]  /*9c00*/  BRA `(.L_x_188) ;  /* 0xffffffa0005c7947 */ /* 0x000fea000383ffff */
.L_x_73:
[----:B--2---:R-:W-:-:S04]  /*9c10*/  MOV R5, UR5 ;  /* 0x0000000500057c02 */ /* 0x004fc80008000f00 */
[----:B------:R2:W3:Y:S03]  /*9c20*/  SYNCS.PHASECHK.TRANS64.TRYWAIT P0, [R5+URZ+0x8], R6 ;  /* 0x00000806050075a7 */ /* 0x0004e600080011ff */
[----:B---3--:R-:W-:Y:S05]  /*9c30*/  @!P0 NANOSLEEP.SYNCS 0x989680 ;  /* 0x009896800000895d */ /* 0x008fea0003900000 */
[----:B------:R-:W3:Y:S02]  /*9c40*/  @!P0 SYNCS.PHASECHK.TRANS64 P0, [R5+URZ+0x8], R6 ;  /* 0x00000806050085a7 */ /* 0x000ee400080010ff */
[----:B---3--:R-:W-:Y:S05]  /*9c50*/  @!P0 BRA `(.L_x_73) ;  /* 0xfffffffc00ec8947 */ /* 0x008fea000383ffff */
[----:B------:R-:W-:Y:S05]  /*9c60*/  BRA `(.L_x_72) ;  /* 0xffffffa400287947 */ /* 0x000fea000383ffff */
.L_x_75:
[----:B------:R-:W-:Y:S01]  /*9c70*/  BSSY B0, `(.L_x_189) ;  /* 0x0000006000007945 */ /* 0x000fe20003800000 */
[----:B------:R-:W-:-:S07]  /*9c80*/  MOV R15, 0xffffffff ;  /* 0xffffffff000f7802 */ /* 0x000fce0000000f00 */
[----:B-12--5:R-:W-:Y:S05]  /*9c90*/  WARPSYNC.COLLECTIVE R15, `(.L_x_190) ;  /* 0x000000000f0c7348 */ /* 0x026fea0003c00000 */
[----:B------:R-:W-:Y:S02]  /*9ca0*/  ELECT P6, UR79, PT ;  /* 0x00000000004f782f */ /* 0x000fe400038c0000 */
[----:B------:R-:W-:Y:S01]  /*9cb0*/  MOV R14, UR79 ;  /* 0x0000004f000e7c02 */ /* 0x000fe20008000f00 */
[----:B-12--5:R-:W-:Y:S10]  /*9cc0*/  ENDCOLLECTIVE ;  /* 0x000000000000791b */ /* 0x026ff40003800000 */
.L_x_190:
[----:B------:R-:W-:Y:S05]  /*9cd0*/  BSYNC B0 ;  /* 0x0000000000007941 */ /* 0x000fea0003800000 */
.L_x_189:
[----:B------:R-:W-:Y:S01]  /*9ce0*/  PLOP3.LUT P0, PT, P6, PT, PT, 0x80, 0x8 ;  /* 0x000000000008781c */ /* 0x000fe2000370f070 */
[----:B------:R-:W-:-:S12]  /*9cf0*/  BRA `(.L_x_191) ;  /* 0xffffffa400547947 */ /* 0x000fd8000383ffff */
.L_x_77:
[----:B--2---:R-:W-:-:S04]  /*9d00*/  MOV R3, UR5 ;  /* 0x0000000500037c02 */ /* 0x004fc80008000f00 */
[----:B------:R2:W3:Y:S03]  /*9d10*/  SYNCS.PHASECHK.TRANS64.TRYWAIT P0, [R3+URZ+0x8], R4 ;  /* 0x00000804030075a7 */ /* 0x0004e600080011ff */
[----:B---3--:R-:W-:Y:S05]  /*9d20*/  @!P0 NANOSLEEP.SYNCS 0x989680 ;  /* 0x009896800000895d */ /* 0x008fea0003900000 */
[----:B------:R-:W3:Y:S02]  /*9d30*/  @!P0 SYNCS.PHASECHK.TRANS64 P0, [R3+URZ+0x8], R4 ;  /* 0x00000804030085a7 */ /* 0x000ee400080010ff */
[----:B---3--:R-:W-:Y:S05]  /*9d40*/  @!P0 BRA `(.L_x_77) ;  /* 0xfffffffc00ec8947 */ /* 0x008fea000383ffff */
[----:B------:R-:W-:Y:S05]  /*9d50*/  BRA `(.L_x_76) ;  /* 0xffffffa400587947 */ /* 0x000fea000383ffff */
.L_x_78:
[----:B------:R-:W-:-:S07]  /*9d60*/  MOV R4, UR17 ;  /* 0x0000001100047c02 */ /* 0x000fce0008000f00 */
.L_x_192:
[----:B-1----:R1:W2:Y:S02]  /*9d70*/  SYNCS.PHASECHK.TRANS64.TRYWAIT P0, [R4+URZ+0x180], R5 ;  /* 0x00018005040075a7 */ /* 0x0022a400080011ff */
[----:B--2---:R-:W-:Y:S05]  /*9d80*/  @!P0 NANOSLEEP.SYNCS 0x989680 ;  /* 0x009896800000895d */ /* 0x004fea0003900000 */
[----:B------:R-:W2:Y:S02]  /*9d90*/  @!P0 SYNCS.PHASECHK.TRANS64 P0, [R4+URZ+0x180], R5 ;  /* 0x00018005040085a7 */ /* 0x000ea400080010ff */
[----:B--2---:R-:W-:Y:S05]  /*9da0*/  @!P0 BRA `(.L_x_192) ;  /* 0xfffffffc00f08947 */ /* 0x004fea000383ffff */
[----:B------:R-:W-:Y:S05]  /*9db0*/  BRA `(.L_x_193) ;  /* 0xffffffa800447947 */ /* 0x000fea000383ffff */
.L_x_80:
[----:B------:R-:W-:-:S07]  /*9dc0*/  MOV R4, UR22 ;  /* 0x0000001600047c02 */ /* 0x000fce0008000f00 */
.L_x_194:
[----:B-1----:R1:W2:Y:S02]  /*9dd0*/  SYNCS.PHASECHK.TRANS64.TRYWAIT P0, [R4+URZ+0x1a0], R5 ;  /* 0x0001a005040075a7 */ /* 0x0022a400080011ff */
[----:B--2---:R-:W-:Y:S05]  /*9de0*/  @!P0 NANOSLEEP.SYNCS 0x989680 ;  /* 0x009896800000895d */ /* 0x004fea0003900000 */
[----:B------:R-:W2:Y:S02]  /*9df0*/  @!P0 SYNCS.PHASECHK.TRANS64 P0, [R4+URZ+0x1a0], R5 ;  /* 0x0001a005040085a7 */ /* 0x000ea400080010ff */
[----:B--2---:R-:W-:Y:S05]  /*9e00*/  @!P0 BRA `(.L_x_194) ;  /* 0xfffffffc00f08947 */ /* 0x004fea000383ffff */
[----:B------:R-:W-:Y:S05]  /*9e10*/  BRA `(.L_x_79) ;  /* 0xffffffa800647947 */ /* 0x000fea000383ffff */
.L_x_84:
[----:B-1----:R-:W-:Y:S07]  /*9e20*/  MOV R4, UR10 ;  /* 0x0000000a00047c02 */ /* 0x002fee0008000f00 */
.L_x_195:
[----:B-1----:R1:W2:Y:S02]  /*9e30*/  SYNCS.PHASECHK.TRANS64.TRYWAIT P0, [R4+URZ], R7 ;  /* 0x00000007040075a7 */ /* 0x0022a400080011ff */
[----:B--2---:R-:W-:Y:S05]  /*9e40*/  @!P0 NANOSLEEP.SYNCS 0x989680 ;  /* 0x009896800000895d */ /* 0x004fea0003900000 */
[----:B------:R-:W2:Y:S02]  /*9e50*/  @!P0 SYNCS.PHASECHK.TRANS64 P0, [R4+URZ], R7 ;  /* 0x00000007040085a7 */ /* 0x000ea400080010ff */
[----:B--2---:R-:W-:Y:S05]  /*9e60*/  @!P0 BRA `(.L_x_195) ;  /* 0xfffffffc00f08947 */ /* 0x004fea000383ffff */
[----:B------:R-:W-:Y:S05]  /*9e70*/  BRA `(.L_x_83) ;  /* 0xffffffa800887947 */ /* 0x000fea000383ffff */
.L_x_88:
[----:B--2---:R-:W-:-:S07]  /*9e80*/  MOV R0, UR4 ;  /* 0x0000000400007c02 */ /* 0x004fce0008000f00 */
.L_x_196:
[----:B-1----:R1:W2:Y:S02]  /*9e90*/  SYNCS.PHASECHK.TRANS64.TRYWAIT P0, [R0+URZ], R5 ;  /* 0x00000005000075a7 */ /* 0x0022a400080011ff */
[----:B--2---:R-:W-:Y:S05]  /*9ea0*/  @!P0 NANOSLEEP.SYNCS 0x989680 ;  /* 0x009896800000895d */ /* 0x004fea0003900000 */
[----:B------:R-:W2:Y:S02]  /*9eb0*/  @!P0 SYNCS.PHASECHK.TRANS64 P0, [R0+URZ], R5 ;  /* 0x00000005000085a7 */ /* 0x000ea400080010ff */
[----:B--2---:R-:W-:Y:S05]  /*9ec0*/  @!P0 BRA `(.L_x_196) ;  /* 0xfffffffc00f08947 */ /* 0x004fea000383ffff */
[----:B------:R-:W-:Y:S05]  /*9ed0*/  BRA `(.L_x_197) ;  /* 0xffffffac00607947 */ /* 0x000fea000383ffff */
.L_x_91:
[----:B------:R-:W-:-:S07]  /*9ee0*/  MOV R0, UR17 ;  /* 0x0000001100007c02 */ /* 0x000fce0008000f00 */
.L_x_198:
[----:B-1----:R1:W2:Y:S02]  /*9ef0*/  SYNCS.PHASECHK.TRANS64.TRYWAIT P1, [R0+URZ+0x1b0], R5 ;  /* 0x0001b005000075a7 */ /* 0x0022a400080211ff */
[----:B--2---:R-:W-:Y:S05]  /*9f00*/  @!P1 NANOSLEEP.SYNCS 0x989680 ;  /* 0x009896800000995d */ /* 0x004fea0003900000 */
[----:B------:R-:W2:Y:S02]  /*9f10*/  @!P1 SYNCS.PHASECHK.TRANS64 P1, [R0+URZ+0x1b0], R5 ;  /* 0x0001b005000095a7 */ /* 0x000ea400080210ff */
[----:B--2---:R-:W-:Y:S05]  /*9f20*/  @!P1 BRA `(.L_x_198) ;  /* 0xfffffffc00f09947 */ /* 0x004fea000383ffff */
[----:B------:R-:W-:Y:S05]  /*9f30*/  BRA `(.L_x_199) ;  /* 0xffffffac00ac7947 */ /* 0x000fea000383ffff */
.L_x_96:
[----:B------:R-:W-:Y:S07]  /*9f40*/  MOV R0, UR24 ;  /* 0x0000001800007c02 */ /* 0x000fee0008000f00 */
.L_x_200:
[----:B---3--:R3:W4:Y:S02]  /*9f50*/  SYNCS.PHASECHK.TRANS64.TRYWAIT P0, [R0+URZ+0x180], R5 ;  /* 0x00018005000075a7 */ /* 0x00872400080011ff */
[----:B----4-:R-:W-:Y:S05]  /*9f60*/  @!P0 NANOSLEEP.SYNCS 0x989680 ;  /* 0x009896800000895d */ /* 0x010fea0003900000 */
[----:B------:R-:W4:Y:S02]  /*9f70*/  @!P0 SYNCS.PHASECHK.TRANS64 P0, [R0+URZ+0x180], R5 ;  /* 0x00018005000085a7 */ /* 0x000f2400080010ff */
[----:B----4-:R-:W-:Y:S05]  /*9f80*/  @!P0 BRA `(.L_x_200) ;  /* 0xfffffffc00f08947 */ /* 0x010fea000383ffff */
[----:B------:R-:W-:Y:S05]  /*9f90*/  BRA `(.L_x_201) ;  /* 0xffffffb000ec7947 */ /* 0x000fea000383ffff */
.L_x_99:
[----:B------:R-:W-:Y:S07]  /*9fa0*/  MOV R0, UR24 ;  /* 0x0000001800007c02 */ /* 0x000fee0008000f00 */
.L_x_202:
[----:B---3--:R3:W4:Y:S02]  /*9fb0*/  SYNCS.PHASECHK.TRANS64.TRYWAIT P2, [R0+URZ+0x178], R9 ;  /* 0x00017809000075a7 */ /* 0x00872400080411ff */
[----:B----4-:R-:W-:Y:S05]  /*9fc0*/  @!P2 NANOSLEEP.SYNCS 0x989680 ;  /* 0x009896800000a95d */ /* 0x010fea0003900000 */
[----:B------:R-:W4:Y:S02]  /*9fd0*/  @!P2 SYNCS.PHASECHK.TRANS64 P2, [R0+URZ+0x178], R9 ;  /* 0x000178090000a5a7 */ /* 0x000f2400080410ff */
[----:B----4-:R-:W-:Y:S05]  /*9fe0*/  @!P2 BRA `(.L_x_202) ;  /* 0xfffffffc00f0a947 */ /* 0x010fea000383ffff */
[----:B------:R-:W-:Y:S05]  /*9ff0*/  BRA `(.L_x_98) ;  /* 0xffffffb8004c7947 */ /* 0x000fea000383ffff */
.L_x_102:
[----:B------:R-:W-:Y:S07]  /*a000*/  MOV R2, UR7 ;  /* 0x0000000700027c02 */ /* 0x000fee0008000f00 */
.L_x_203:
[----:B-1----:R1:W3:Y:S02]  /*a010*/  SYNCS.PHASECHK.TRANS64.TRYWAIT P1, [R2+URZ+0x158], R9 ;  /* 0x00015809020075a7 */ /* 0x0022e400080211ff */
[----:B---3--:R-:W-:Y:S05]  /*a020*/  @!P1 NANOSLEEP.SYNCS 0x989680 ;  /* 0x009896800000995d */ /* 0x008fea0003900000 */
[----:B------:R-:W3:Y:S02]  /*a030*/  @!P1 SYNCS.PHASECHK.TRANS64 P1, [R2+URZ+0x158], R9 ;  /* 0x00015809020095a7 */ /* 0x000ee400080210ff */
[----:B---3--:R-:W-:Y:S05]  /*a040*/  @!P1 BRA `(.L_x_203) ;  /* 0xfffffffc00f09947 */ /* 0x008fea000383ffff */
[----:B------:R-:W-:Y:S05]  /*a050*/  BRA `(.L_x_204) ;  /* 0xffffffbc00087947 */ /* 0x000fea000383ffff */
.L_x_103:
[----:B------:R-:W-:Y:S07]  /*a060*/  MOV R0, UR4 ;  /* 0x0000000400007c02 */ /* 0x000fee0008000f00 */
.L_x_205:
[----:B-1----:R1:W3:Y:S02]  /*a070*/  SYNCS.PHASECHK.TRANS64.TRYWAIT P0, [R0+URZ+0x158], R9 ;  /* 0x00015809000075a7 */ /* 0x0022e400080011ff */
[----:B---3--:R-:W-:Y:S05]  /*a080*/  @!P0 NANOSLEEP.SYNCS 0x989680 ;  /* 0x009896800000895d */ /* 0x008fea0003900000 */
[----:B------:R-:W3:Y:S02]  /*a090*/  @!P0 SYNCS.PHASECHK.TRANS64 P0, [R0+URZ+0x158], R9 ;  /* 0x00015809000085a7 */ /* 0x000ee400080010ff */
[----:B---3--:R-:W-:Y:S05]  /*a0a0*/  @!P0 BRA `(.L_x_205) ;  /* 0xfffffffc00f08947 */ /* 0x008fea000383ffff */
[----:B------:R-:W-:Y:S05]  /*a0b0*/  BRA `(.L_x_206) ;  /* 0xffffffbc00787947 */ /* 0x000fea000383ffff */
.L_x_105:
[----:B------:R-:W-:-:S07]  /*a0c0*/  MOV R0, UR4 ;  /* 0x0000000400007c02 */ /* 0x000fce0008000f00 */
.L_x_207:
[----:B-1----:R1:W3:Y:S02]  /*a0d0*/  SYNCS.PHASECHK.TRANS64.TRYWAIT P0, [R0+URZ], R3 ;  /* 0x00000003000075a7 */ /* 0x0022e400080011ff */
[----:B---3--:R-:W-:Y:S05]  /*a0e0*/  @!P0 NANOSLEEP.SYNCS 0x989680 ;  /* 0x009896800000895d */ /* 0x008fea0003900000 */
[----:B------:R-:W3:Y:S02]  /*a0f0*/  @!P0 SYNCS.PHASECHK.TRANS64 P0, [R0+URZ], R3 ;  /* 0x00000003000085a7 */ /* 0x000ee400080010ff */
[----:B---3--:R-:W-:Y:S05]  /*a100*/  @!P0 BRA `(.L_x_207) ;  /* 0xfffffffc00f08947 */ /* 0x008fea000383ffff */
[----:B------:R-:W-:Y:S05]  /*a110*/  BRA `(.L_x_208) ;  /* 0xffffffc000047947 */ /* 0x000fea000383ffff */
.L_x_106:
[----:B------:R-:W-:-:S07]  /*a120*/  MOV R0, UR5 ;  /* 0x0000000500007c02 */ /* 0x000fce0008000f00 */
.L_x_209:
[----:B-1----:R1:W3:Y:S02]  /*a130*/  SYNCS.PHASECHK.TRANS64.TRYWAIT P0, [R0+URZ], R3 ;  /* 0x00000003000075a7 */ /* 0x0022e400080011ff */
[----:B---3--:R-:W-:Y:S05]  /*a140*/  @!P0 NANOSLEEP.SYNCS 0x989680 ;  /* 0x009896800000895d */ /* 0x008fea0003900000 */
[----:B------:R-:W3:Y:S02]  /*a150*/  @!P0 SYNCS.PHASECHK.TRANS64 P0, [R0+URZ], R3 ;  /* 0x00000003000085a7 */ /* 0x000ee400080010ff */
[----:B---3--:R-:W-:Y:S05]  /*a160*/  @!P0 BRA `(.L_x_209) ;  /* 0xfffffffc00f08947 */ /* 0x008fea000383ffff */
[----:B------:R-:W-:Y:S05]  /*a170*/  BRA `(.L_x_210) ;  /* 0xffffffc000107947 */ /* 0x000fea000383ffff */
.L_x_108:
[----:B------:R-:W-:Y:S07]  /*a180*/  MOV R0, UR50 ;  /* 0x0000003200007c02 */ /* 0x000fee0008000f00 */
.L_x_211:
[----:B-1----:R1:W2:Y:S02]  /*a190*/  SYNCS.PHASECHK.TRANS64.TRYWAIT P0, [R0+URZ+0x180], R3 ;  /* 0x00018003000075a7 */ /* 0x0022a400080011ff */
[----:B--2---:R-:W-:Y:S05]  /*a1a0*/  @!P0 NANOSLEEP.SYNCS 0x989680 ;  /* 0x009896800000895d */ /* 0x004fea0003900000 */
[----:B------:R-:W2:Y:S02]  /*a1b0*/  @!P0 SYNCS.PHASECHK.TRANS64 P0, [R0+URZ+0x180], R3 ;  /* 0x00018003000085a7 */ /* 0x000ea400080010ff */
[----:B--2---:R-:W-:Y:S05]  /*a1c0*/  @!P0 BRA `(.L_x_211) ;  /* 0xfffffffc00f08947 */ /* 0x004fea000383ffff */
[----:B------:R-:W-:Y:S05]  /*a1d0*/  BRA `(.L_x_212) ;  /* 0xffffffc000f87947 */ /* 0x000fea000383ffff */
.L_x_118:
[----:B-1----:R1:W2:Y:S02]  /*a1e0*/  SYNCS.PHASECHK.TRANS64.TRYWAIT P1, [R0+URZ+0x140], R5 ;  /* 0x00014005000075a7 */ /* 0x0022a400080211ff */
[----:B--2---:R-:W-:Y:S05]  /*a1f0*/  @!P1 NANOSLEEP.SYNCS 0x989680 ;  /* 0x009896800000995d */ /* 0x004fea0003900000 */
[----:B------:R-:W2:Y:S02]  /*a200*/  @!P1 SYNCS.PHASECHK.TRANS64 P1, [R0+URZ+0x140], R5 ;  /* 0x00014005000095a7 */ /* 0x000ea400080210ff */
[----:B--2---:R-:W-:Y:S05]  /*a210*/  @!P1 BRA `(.L_x_118) ;  /* 0xfffffffc00f09947 */ /* 0x004fea000383ffff */
[----:B------:R-:W-:Y:S05]  /*a220*/  BRA `(.L_x_117) ;  /* 0xffffffd4000c7947 */ /* 0x000fea000383ffff */
.L_x_120:
[----:B-1----:R1:W3:Y:S02]  /*a230*/  SYNCS.PHASECHK.TRANS64.TRYWAIT P0, [R108+URZ+0x190], R3 ;  /* 0x000190036c0075a7 */ /* 0x0022e400080011ff */
[----:B---3--:R-:W-:Y:S05]  /*a240*/  @!P0 NANOSLEEP.SYNCS 0x989680 ;  /* 0x009896800000895d */ /* 0x008fea0003900000 */
[----:B------:R-:W3:Y:S02]  /*a250*/  @!P0 SYNCS.PHASECHK.TRANS64 P0, [R108+URZ+0x190], R3 ;  /* 0x000190036c0085a7 */ /* 0x000ee400080010ff */
[----:B---3--:R-:W-:Y:S05]  /*a260*/  @!P0 BRA `(.L_x_120) ;  /* 0xfffffffc00f08947 */ /* 0x008fea000383ffff */
[----:B------:R-:W-:Y:S05]  /*a270*/  BRA `(.L_x_119) ;  /* 0xffffffd400447947 */ /* 0x000fea000383ffff */
.L_x_131:
[----:B---3--:R3:W4:Y:S02]  /*a280*/  SYNCS.PHASECHK.TRANS64.TRYWAIT P0, [R3+URZ+0x140], R46 ;  /* 0x0001402e030075a7 */ /* 0x00872400080011ff */
[----:B----4-:R-:W-:Y:S05]  /*a290*/  @!P0 NANOSLEEP.SYNCS 0x989680 ;  /* 0x009896800000895d */ /* 0x010fea0003900000 */
[----:B------:R-:W4:Y:S02]  /*a2a0*/  @!P0 SYNCS.PHASECHK.TRANS64 P0, [R3+URZ+0x140], R46 ;  /* 0x0001402e030085a7 */ /* 0x000f2400080010ff */
[----:B----4-:R-:W-:Y:S05]  /*a2b0*/  @!P0 BRA `(.L_x_131) ;  /* 0xfffffffc00f08947 */ /* 0x010fea000383ffff */
[----:B------:R-:W-:Y:S05]  /*a2c0*/  BRA `(.L_x_130) ;  /* 0xffffffe0003c7947 */ /* 0x000fea000383ffff */
        .weak           $__internal_0_$__cuda_sm10x_tcgen05_guardrail_trap_col_being_dealloced_not_returned_by_alloc
        .type           $__internal_0_$__cuda_sm10x_tcgen05_guardrail_trap_col_being_dealloced_not_returned_by_alloc,@function
        .size           $__internal_0_$__cuda_sm10x_tcgen05_guardrail_trap_col_being_dealloced_not_returned_by_alloc,($__internal_1_$__cuda_sm10x_tcgen05_guardrail_trap_phase_invalid_during_alloc - $__internal_0_$__cuda_sm10x_tcgen05_guardrail_trap_col_being_dealloced_not_returned_by_alloc)
$__internal_0_$__cuda_sm10x_tcgen05_guardrail_trap_col_being_dealloced_not_returned_by_alloc:
[----:B------:R-:W-:Y:S05]  /*a2d0*/  BPT.TRAP 0x1 ;  /* 0x000000040000795c */ /* 0x000fea0000300000 */
[----:B------:R-:W-:-:S04]  /*a2e0*/  HFMA2 R3, -RZ, RZ, 0, 0 ;  /* 0x00000000ff037431 */ /* 0x000fc800000001ff */
[----:B------:R-:W-:Y:S05]  /*a2f0*/  RET.REL.NODEC R2 `(_ZN7cutlass13device_kernelINS_4conv6kernel13ConvUniversalINS1_16ConvProblemShapeILNS1_8OperatorE1ELi3EEENS1_10collective14CollectiveConvINS1_47MainloopSm100TmaUmmaWarpSpecializedImplicitGemmILS5_1ELi20ELi3ELi1ELi2EN4cute5tupleIJNSA_1CILi2EEENSC_ILi1EEESE_EEEEENSB_IJNSC_ILi256EEENSC_ILi64EEENSB_IJNSC_ILi32EEEEEEEEENS_6half_tESM_NSA_8TiledMMAINSA_8MMA_AtomIJNSA_26SM100_MMA_F16BF16_2x1SM_SSISM_SM_fLi256ELi64ELNSA_4UMMA5MajorE0ELSR_1ELNSQ_7ScaleInE0ELSS_0EEEEEENSA_6LayoutINSB_IJSE_SE_SE_EEENSB_IJNSC_ILi0EEESX_SX_EEEEENSB_IJNSA_10UnderscoreES10_S10_EEEEENS7_6detail27Sm100ImplicitGemmTileTraitsINSA_25SM100_TMA_2SM_LOAD_IM2COLENSA_14ComposedLayoutINSA_7SwizzleILi2ELi4ELi3EEENSA_18smem_ptr_flag_bitsILi16EEENSV_INSB_IJNSC_ILi8EEESJ_EEENSB_IJSJ_SE_EEEEEEEvEENS14_INSA_18SM100_TMA_2SM_LOADENS16_IS18_S1A_NSV_INSB_IJSJ_S1B_EEENSB_IJSE_SJ_EEEEEEEvEEEENS_8epilogue10collective18CollectiveEpilogueINS1O_23Sm100TmaWarpSpecializedILi3ELi2ELi32ELb1ELb0EEEJNSB_IJNSC_ILi128EEESI_SK_EEENSB_IJNSV_IS1T_SE_EENSV_ISJ_SE_EEEEESM_NSB_IJNSB_IJllllEEESE_SX_EEESM_S1Z_NS1O_6fusion15FusionCallbacksIS1S_NS20_17LinearCombinationISM_fSM_fLNS_15FloatRoundStyleE2EEES1U_S1X_JEEENSA_5SM1004TMEM4LOAD26SM100_TMEM_LOAD_32dp32b32xENSA_20SM90_TMA_LOAD_IM2COLES1F_NSA_39AutoVectorizingCopyWithAssumedAlignmentILi128EEENSA_21SM90_TMA_STORE_IM2COLES1F_S2C_S2C_EEEvvEEEEvNT_6ParamsE) ;  /* 0xffffff5c02407950 */ /* 0x000fea0003c3ffff */
        .weak           $__internal_1_$__cuda_sm10x_tcgen05_guardrail_trap_phase_invalid_during_alloc
        .type           $__internal_1_$__cuda_sm10x_tcgen05_guardrail_trap_phase_invalid_during_alloc,@function
        .size           $__internal_1_$__cuda_sm10x_tcgen05_guardrail_trap_phase_invalid_during_alloc,($__internal_2_$__cuda_sm10x_tcgen05_guardrail_trap_unallocated_columns_being_dealloced - $__internal_1_$__cuda_sm10x_tcgen05_guardrail_trap_phase_invalid_during_alloc)
$__internal_1_$__cuda_sm10x_tcgen05_guardrail_trap_phase_invalid_during_alloc:
[----:B------:R-:W-:Y:S05]  /*a300*/  BPT.TRAP 0x1 ;  /* 0x000000040000795c */ /* 0x000fea0000300000 */
[----:B------:R-:W-:-:S04]  /*a310*/  MOV R5, 0x0 ;  /* 0x0000000000057802 */ /* 0x000fc80000000f00 */
[----:B------:R-:W-:Y:S05]  /*a320*/  RET.REL.NODEC R4 `(_ZN7cutlass13device_kernelINS_4conv6kernel13ConvUniversalINS1_16ConvProblemShapeILNS1_8OperatorE1ELi3EEENS1_10collective14CollectiveConvINS1_47MainloopSm100TmaUmmaWarpSpecializedImplicitGemmILS5_1ELi20ELi3ELi1ELi2EN4cute5tupleIJNSA_1CILi2EEENSC_ILi1EEESE_EEEEENSB_IJNSC_ILi256EEENSC_ILi64EEENSB_IJNSC_ILi32EEEEEEEEENS_6half_tESM_NSA_8TiledMMAINSA_8MMA_AtomIJNSA_26SM100_MMA_F16BF16_2x1SM_SSISM_SM_fLi256ELi64ELNSA_4UMMA5MajorE0ELSR_1ELNSQ_7ScaleInE0ELSS_0EEEEEENSA_6LayoutINSB_IJSE_SE_SE_EEENSB_IJNSC_ILi0EEESX_SX_EEEEENSB_IJNSA_10UnderscoreES10_S10_EEEEENS7_6detail27Sm100ImplicitGemmTileTraitsINSA_25SM100_TMA_2SM_LOAD_IM2COLENSA_14ComposedLayoutINSA_7SwizzleILi2ELi4ELi3EEENSA_18smem_ptr_flag_bitsILi16EEENSV_INSB_IJNSC_ILi8EEESJ_EEENSB_IJSJ_SE_EEEEEEEvEENS14_INSA_18SM100_TMA_2SM_LOADENS16_IS18_S1A_NSV_INSB_IJSJ_S1B_EEENSB_IJSE_SJ_EEEEEEEvEEEENS_8epilogue10collective18CollectiveEpilogueINS1O_23Sm100TmaWarpSpecializedILi3ELi2ELi32ELb1ELb0EEEJNSB_IJNSC_ILi128EEESI_SK_EEENSB_IJNSV_IS1T_SE_EENSV_ISJ_SE_EEEEESM_NSB_IJNSB_IJllllEEESE_SX_EEESM_S1Z_NS1O_6fusion15FusionCallbacksIS1S_NS20_17LinearCombinationISM_fSM_fLNS_15FloatRoundStyleE2EEES1U_S1X_JEEENSA_5SM1004TMEM4LOAD26SM100_TMEM_LOAD_32dp32b32xENSA_20SM90_TMA_LOAD_IM2COLES1F_NSA_39AutoVectorizingCopyWithAssumedAlignmentILi128EEENSA_21SM90_TMA_STORE_IM2COLES1F_S2C_S2C_EEEvvEEEEvNT_6ParamsE) ;  /* 0xffffff5c04347950 */ /* 0x000fea0003c3ffff */
        .weak           $__internal_2_$__cuda_sm10x_tcgen05_guardrail_trap_unallocated_columns_being_dealloced
        .type           $__internal_2_$__cuda_sm10x_tcgen05_guardrail_trap_unallocated_columns_being_dealloced,@function
        .size           $__internal_2_$__cuda_sm10x_tcgen05_guardrail_trap_unallocated_columns_being_dealloced,(.L_x_214 - $__internal_2_$__cuda_sm10x_tcgen05_guardrail_trap_unallocated_columns_being_dealloced)
$__internal_2_$__cuda_sm10x_tcgen05_guardrail_trap_unallocated_columns_being_dealloced:
[----:B------:R-:W-:Y:S05]  /*a330*/  BPT.TRAP 0x1 ;  /* 0x000000040000795c */ /* 0x000fea0000300000 */
[----:B------:R-:W-:-:S04]  /*a340*/  HFMA2 R3, -RZ, RZ, 0, 0 ;  /* 0x00000000ff037431 */ /* 0x000fc800000001ff */
[----:B------:R-:W-:Y:S05]  /*a350*/  RET.REL.NODEC R2 `(_ZN7cutlass13device_kernelINS_4conv6kernel13ConvUniversalINS1_16ConvProblemShapeILNS1_8OperatorE1ELi3EEENS1_10collective14CollectiveConvINS1_47MainloopSm100TmaUmmaWarpSpecializedImplicitGemmILS5_1ELi20ELi3ELi1ELi2EN4cute5tupleIJNSA_1CILi2EEENSC_ILi1EEESE_EEEEENSB_IJNSC_ILi256EEENSC_ILi64EEENSB_IJNSC_ILi32EEEEEEEEENS_6half_tESM_NSA_8TiledMMAINSA_8MMA_AtomIJNSA_26SM100_MMA_F16BF16_2x1SM_SSISM_SM_fLi256ELi64ELNSA_4UMMA5MajorE0ELSR_1ELNSQ_7ScaleInE0ELSS_0EEEEEENSA_6LayoutINSB_IJSE_SE_SE_EEENSB_IJNSC_ILi0EEESX_SX_EEEEENSB_IJNSA_10UnderscoreES10_S10_EEEEENS7_6detail27Sm100ImplicitGemmTileTraitsINSA_25SM100_TMA_2SM_LOAD_IM2COLENSA_14ComposedLayoutINSA_7SwizzleILi2ELi4ELi3EEENSA_18smem_ptr_flag_bitsILi16EEENSV_INSB_IJNSC_ILi8EEESJ_EEENSB_IJSJ_SE_EEEEEEEvEENS14_INSA_18SM100_TMA_2SM_LOADENS16_IS18_S1A_NSV_INSB_IJSJ_S1B_EEENSB_IJSE_SJ_EEEEEEEvEEEENS_8epilogue10collective18CollectiveEpilogueINS1O_23Sm100TmaWarpSpecializedILi3ELi2ELi32ELb1ELb0EEEJNSB_IJNSC_ILi128EEESI_SK_EEENSB_IJNSV_IS1T_SE_EENSV_ISJ_SE_EEEEESM_NSB_IJNSB_IJllllEEESE_SX_EEESM_S1Z_NS1O_6fusion15FusionCallbacksIS1S_NS20_17LinearCombinationISM_fSM_fLNS_15FloatRoundStyleE2EEES1U_S1X_JEEENSA_5SM1004TMEM4LOAD26SM100_TMEM_LOAD_32dp32b32xENSA_20SM90_TMA_LOAD_IM2COLES1F_NSA_39AutoVectorizingCopyWithAssumedAlignmentILi128EEENSA_21SM90_TMA_STORE_IM2COLES1F_S2C_S2C_EEEvvEEEEvNT_6ParamsE) ;  /* 0xffffff5c02287950 */ /* 0x000fea0003c3ffff */
.L_x_213:
[----:B------:R-:W-:-:S00]  /*a360*/  BRA `(.L_x_213) ;  /* 0xfffffffc00fc7947 */ /* 0x000fc0000383ffff */
[----:B------:R-:W-:-:S00]  /*a370*/  NOP ;  /* 0x0000000000007918 */ /* 0x000fc00000000000 */
        /* <DEDUP_REMOVED lines=8> */
.L_x_214:


//--------------------- .nv.global.init           --------------------------
	.section	.nv.global.init,"aw",@progbits
.nv.global.init:
	.type		$str$29,@object
	.size		$str$29,($str$30 - $str$29)
$str$29:
        /*0000*/ 	.byte	0x28, 0x61, 0x64, 0x64, 0x72, 0x65, 0x73, 0x73, 0x20, 0x26, 0x20, 0x6d, 0x61, 0x73, 0x6b, 0x29
        /*0010*/ 	.byte	0x20, 0x3d, 0x3d, 0x20, 0x30, 0x00
	.type		$str$30,@object
	.size		$str$30,($str$28 - $str$30)
$str$30:
        /*0016*/ 	.byte	0x2f, 0x74, 0x6d, 0x70, 0x2f, 0x63, 0x75, 0x74, 0x6c, 0x61, 0x73, 0x73, 0x5f, 0x73, 0x77, 0x65
        /*0026*/ 	.byte	0x65, 0x70, 0x5f, 0x73, 0x72, 0x63, 0x2f, 0x69, 0x6e, 0x63, 0x6c, 0x75, 0x64, 0x65, 0x2f, 0x63
        /*0036*/ 	.byte	0x75, 0x74, 0x65, 0x2f, 0x70, 0x6f, 0x69, 0x6e, 0x74, 0x65, 0x72, 0x5f, 0x66, 0x6c, 0x61, 0x67
        /*0046*/ 	.byte	0x67, 0x65, 0x64, 0x2e, 0x68, 0x70, 0x70, 0x00
	.type		$str$28,@object
	.size		$str$28,($str$27 - $str$28)
$str$28:
        /*004e*/ 	.byte	0x2f, 0x74, 0x6d, 0x70, 0x2f, 0x63, 0x75, 0x74, 0x6c, 0x61, 0x73, 0x73, 0x5f, 0x73, 0x77, 0x65
        /*005e*/ 	.byte	0x65, 0x70, 0x5f, 0x73, 0x72, 0x63, 0x2f, 0x69, 0x6e, 0x63, 0x6c, 0x75, 0x64, 0x65, 0x2f, 0x63
        /*006e*/ 	.byte	0x75, 0x74, 0x65, 0x2f, 0x61, 0x74, 0x6f, 0x6d, 0x2f, 0x63, 0x6f, 0x70, 0x79, 0x5f, 0x74, 0x72
        /*007e*/ 	.byte	0x61, 0x69, 0x74, 0x73, 0x5f, 0x73, 0x6d, 0x31, 0x30, 0x30, 0x2e, 0x68, 0x70, 0x70, 0x00
	.type		$str$27,@object
	.size		$str$27,(__unnamed_1 - $str$27)
$str$27:
        /*008d*/ 	.byte	0x28, 0x28, 0x75, 0x69, 0x6e, 0x74, 0x33, 0x32, 0x5f, 0x74, 0x28, 0x74, 0x68, 0x72, 0x65, 0x61
        /*009d*/ 	.byte	0x64, 0x49, 0x64, 0x78, 0x2e, 0x78, 0x29, 0x20, 0x2f, 0x20, 0x33, 0x32, 0x29, 0x20, 0x25, 0x20
        /*00ad*/ 	.byte	0x34, 0x29, 0x20, 0x3d, 0x3d, 0x20, 0x28, 0x28, 0x28, 0x74, 0x6d, 0x65, 0x6d, 0x5f, 0x61, 0x64
        /*00bd*/ 	.byte	0x64, 0x72, 0x20, 0x3e, 0x3e, 0x20, 0x31, 0x36, 0x29, 0x20, 0x2f, 0x20, 0x33, 0x32, 0x29, 0x20
        /*00cd*/ 	.byte	0x25, 0x20, 0x34, 0x29, 0x00
	.type		__unnamed_1,@object
	.size		__unnamed_1,(__unnamed_2 - __unnamed_1)
__unnamed_1:
        /*00d2*/ 	.byte	0x61, 0x75, 0x74, 0x6f, 0x20, 0x63, 0x75, 0x74, 0x65, 0x3a, 0x3a, 0x61, 0x73, 0x5f, 0x70, 0x6f
        /* <DEDUP_REMOVED lines=24> */
        /*0262*/ 	.byte	0x3e, 0x3e, 0x3e, 0x3e, 0x5d, 0x00
	.type		__unnamed_2,@object
	.size		__unnamed_2,(.L_2 - __unnamed_2)
__unnamed_2:
        /* <DEDUP_REMOVED lines=42> */
        /*0508*/ 	.byte	0x3e, 0x3e, 0x5d, 0x00
.L_2:


//--------------------- .nv.shared._ZN7cutlass13device_kernelINS_4conv6kernel13ConvUniversalINS1_16ConvProblemShapeILNS1_8OperatorE1ELi3EEENS1_10collective14CollectiveConvINS1_47MainloopSm100TmaUmmaWarpSpecializedImplicitGemmILS5_1ELi20ELi3ELi1ELi2EN4cute5tupleIJNSA_1CILi2EEENSC_ILi1EEESE_EEEEENSB_IJNSC_ILi256EEENSC_ILi64EEENSB_IJNSC_ILi32EEEEEEEEENS_6half_tESM_NSA_8TiledMMAINSA_8MMA_AtomIJNSA_26SM100_MMA_F16BF16_2x1SM_SSISM_SM_fLi256ELi64ELNSA_4UMMA5MajorE0ELSR_1ELNSQ_7ScaleInE0ELSS_0EEEEEENSA_6LayoutINSB_IJSE_SE_SE_EEENSB_IJNSC_ILi0EEESX_SX_EEEEENSB_IJNSA_10UnderscoreES10_S10_EEEEENS7_6detail27Sm100ImplicitGemmTileTraitsINSA_25SM100_TMA_2SM_LOAD_IM2COLENSA_14ComposedLayoutINSA_7SwizzleILi2ELi4ELi3EEENSA_18smem_ptr_flag_bitsILi16EEENSV_INSB_IJNSC_ILi8EEESJ_EEENSB_IJSJ_SE_EEEEEEEvEENS14_INSA_18SM100_TMA_2SM_LOADENS16_IS18_S1A_NSV_INSB_IJSJ_S1B_EEENSB_IJSE_SJ_EEEEEEEvEEEENS_8epilogue10collective18CollectiveEpilogueINS1O_23Sm100TmaWarpSpecializedILi3ELi2ELi32ELb1ELb0EEEJNSB_IJNSC_ILi128EEESI_SK_EEENSB_IJNSV_IS1T_SE_EENSV_ISJ_SE_EEEEESM_NSB_IJNSB_IJllllEEESE_SX_EEESM_S1Z_NS1O_6fusion15FusionCallbacksIS1S_NS20_17LinearCombinationISM_fSM_fLNS_15FloatRoundStyleE2EEES1U_S1X_JEEENSA_5SM1004TMEM4LOAD26SM100_TMEM_LOAD_32dp32b32xENSA_20SM90_TMA_LOAD_IM2COLES1F_NSA_39AutoVectorizingCopyWithAssumedAlignmentILi128EEENSA_21SM90_TMA_STORE_IM2COLES1F_S2C_S2C_EEEvvEEEEvNT_6ParamsE --------------------------
	.section	.nv.shared._ZN7cutlass13device_kernelINS_4conv6kernel13ConvUniversalINS1_16ConvProblemShapeILNS1_8OperatorE1ELi3EEENS1_10collective14CollectiveConvINS1_47MainloopSm100TmaUmmaWarpSpecializedImplicitGemmILS5_1ELi20ELi3ELi1ELi2EN4cute5tupleIJNSA_1CILi2EEENSC_ILi1EEESE_EEEEENSB_IJNSC_ILi256EEENSC_ILi64EEENSB_IJNSC_ILi32EEEEEEEEENS_6half_tESM_NSA_8TiledMMAINSA_8MMA_AtomIJNSA_26SM100_MMA_F16BF16_2x1SM_SSISM_SM_fLi256ELi64ELNSA_4UMMA5MajorE0ELSR_1ELNSQ_7ScaleInE0ELSS_0EEEEEENSA_6LayoutINSB_IJSE_SE_SE_EEENSB_IJNSC_ILi0EEESX_SX_EEEEENSB_IJNSA_10UnderscoreES10_S10_EEEEENS7_6detail27Sm100ImplicitGemmTileTraitsINSA_25SM100_TMA_2SM_LOAD_IM2COLENSA_14ComposedLayoutINSA_7SwizzleILi2ELi4ELi3EEENSA_18smem_ptr_flag_bitsILi16EEENSV_INSB_IJNSC_ILi8EEESJ_EEENSB_IJSJ_SE_EEEEEEEvEENS14_INSA_18SM100_TMA_2SM_LOADENS16_IS18_S1A_NSV_INSB_IJSJ_S1B_EEENSB_IJSE_SJ_EEEEEEEvEEEENS_8epilogue10collective18CollectiveEpilogueINS1O_23Sm100TmaWarpSpecializedILi3ELi2ELi32ELb1ELb0EEEJNSB_IJNSC_ILi128EEESI_SK_EEENSB_IJNSV_IS1T_SE_EENSV_ISJ_SE_EEEEESM_NSB_IJNSB_IJllllEEESE_SX_EEESM_S1Z_NS1O_6fusion15FusionCallbacksIS1S_NS20_17LinearCombinationISM_fSM_fLNS_15FloatRoundStyleE2EEES1U_S1X_JEEENSA_5SM1004TMEM4LOAD26SM100_TMEM_LOAD_32dp32b32xENSA_20SM90_TMA_LOAD_IM2COLES1F_NSA_39AutoVectorizingCopyWithAssumedAlignmentILi128EEENSA_21SM90_TMA_STORE_IM2COLES1F_S2C_S2C_EEEvvEEEEvNT_6ParamsE,"aw",@nobits
	.sectionflags	@""
	.align	16
	.zero		1024


//--------------------- .nv.shared.reserved.0     --------------------------
	.section	.nv.shared.reserved.0,"aw",@nobits
	.weak		__nv_reservedSMEM_offset_0_alias
	.size		__nv_reservedSMEM_offset_0_alias, 0, 64
	.other		__nv_reservedSMEM_offset_0_alias,@"STO_CUDA_RESERVED_SHARED STV_DEFAULT"
__nv_reservedSMEM_offset_0_alias:
	.zero		0
.nv.shared.reserved.0:
	.zero		64
	.weak		__nv_reservedSMEM_tcgen05_partition
	.type		__nv_reservedSMEM_tcgen05_partition,@object
	.size		__nv_reservedSMEM_tcgen05_partition,(.L_0 - __nv_reservedSMEM_tcgen05_partition)
__nv_reservedSMEM_tcgen05_partition:
	.zero		32
.L_0:


//--------------------- .nv.global                --------------------------
	.section	.nv.global,"aw",@nobits
.nv.global:
	.type		_ZN39_INTERNAL_f5b2e93f_4_k_cu_67d355df_31904cute1_E,@object
	.size		_ZN39_INTERNAL_f5b2e93f_4_k_cu_67d355df_31904cute1_E,(_ZN39_INTERNAL_f5b2e93f_4_k_cu_67d355df_31904cuda3std3__45__cpo6cbeginE - _ZN39_INTERNAL_f5b2e93f_4_k_cu_67d355df_31904cute1_E)
_ZN39_INTERNAL_f5b2e93f_4_k_cu_67d355df_31904cute1_E:
	.zero		1
	.type		_ZN39_INTERNAL_f5b2e93f_4_k_cu_67d355df_31904cuda3std3__45__cpo6cbeginE,@object
	.size		_ZN39_INTERNAL_f5b2e93f_4_k_cu_67d355df_31904cuda3std3__45__cpo6cbeginE,(_ZN39_INTERNAL_f5b2e93f_4_k_cu_67d355df_31904cuda3std3__48in_placeE - _ZN39_INTERNAL_f5b2e93f_4_k_cu_67d355df_31904cuda3std3__45__cpo6cbeginE)
_ZN39_INTERNAL_f5b2e93f_4_k_cu_67d355df_31904cuda3std3__45__cpo6cbeginE:
	.zero		1
	.type		_ZN39_INTERNAL_f5b2e93f_4_k_cu_67d355df_31904cuda3std3__48in_placeE,@object
	.size		_ZN39_INTERNAL_f5b2e93f_4_k_cu_67d355df_31904cuda3std3__48in_placeE,(_ZN39_INTERNAL_f5b2e93f_4_k_cu_67d355df_31904cuda3std6ranges3__45__cpo9iter_moveE - _ZN39_INTERNAL_f5b2e93f_4_k_cu_67d355df_31904cuda3std3__48in_placeE)
_ZN39_INTERNAL_f5b2e93f_4_k_cu_67d355df_31904cuda3std3__48in_placeE:
	.zero		1
	.type		_ZN39_INTERNAL_f5b2e93f_4_k_cu_67d355df_31904cuda3std6ranges3__45__cpo9iter_moveE,@object
	.size		_ZN39_INTERNAL_f5b2e93f_4_k_cu_67d355df_31904cuda3std6ranges3__45__cpo9iter_moveE,(_ZN39_INTERNAL_f5b2e93f_4_k_cu_67d355df_31904cuda3std3__45__cpo5beginE - _ZN39_INTERNAL_f5b2e93f_4_k_cu_67d355df_31904cuda3std6ranges3__45__cpo9iter_moveE)
_ZN39_INTERNAL_f5b2e93f_4_k_cu_67d355df_31904cuda3std6ranges3__45__cpo9iter_moveE:
	.zero		1
	.type		_ZN39_INTERNAL_f5b2e93f_4_k_cu_67d355df_31904cuda3std3__45__cpo5beginE,@object
	.size		_ZN39_INTERNAL_f5b2e93f_4_k_cu_67d355df_31904cuda3std3__45__cpo5beginE,(_ZN39_INTERNAL_f5b2e93f_4_k_cu_67d355df_31904cuda3std3__441_GLOBAL__N__f5b2e93f_4_k_cu_67d355df_31906ignoreE - _ZN39_INTERNAL_f5b2e93f_4_k_cu_67d355df_31904cuda3std3__45__cpo5beginE)
_ZN39_INTERNAL_f5b2e93f_4_k_cu_67d355df_31904cuda3std3__45__cpo5beginE:
	.zero		1
	.type		_ZN39_INTERNAL_f5b2e93f_4_k_cu_67d355df_31904cuda3std3__441_GLOBAL__N__f5b2e93f_4_k_cu_67d355df_31906ignoreE,@object
	.size		_ZN39_INTERNAL_f5b2e93f_4_k_cu_67d355df_31904cuda3std3__441_GLOBAL__N__f5b2e93f_4_k_cu_67d355df_31906ignoreE,(_ZN39_INTERNAL_f5b2e93f_4_k_cu_67d355df_31904cute7productE - _ZN39_INTERNAL_f5b2e93f_4_k_cu_67d355df_31904cuda3std3__441_GLOBAL__N__f5b2e93f_4_k_cu_67d355df_31906ignoreE)
_ZN39_INTERNAL_f5b2e93f_4_k_cu_67d355df_31904cuda3std3__441_GLOBAL__N__f5b2e93f_4_k_cu_67d355df_31906ignoreE:
	.zero		1
	.type		_ZN39_INTERNAL_f5b2e93f_4_k_cu_67d355df_31904cute7productE,@object
	.size		_ZN39_INTERNAL_f5b2e93f_4_k_cu_67d355df_31904cute7productE,(_ZN39_INTERNAL_f5b2e93f_4_k_cu_67d355df_31904cuda3std3__45__cpo3endE - _ZN39_INTERNAL_f5b2e93f_4_k_cu_67d355df_31904cute7productE)
_ZN39_INTERNAL_f5b2e93f_4_k_cu_67d355df_31904cute7productE:
	.zero		1
	.type		_ZN39_INTERNAL_f5b2e93f_4_k_cu_67d355df_31904cuda3std3__45__cpo3endE,@object
	.size		_ZN39_INTERNAL_f5b2e93f_4_k_cu_67d355df_31904cuda3std3__45__cpo3endE,(_ZN39_INTERNAL_f5b2e93f_4_k_cu_67d355df_31904cuda3std3__419piecewise_constructE - _ZN39_INTERNAL_f5b2e93f_4_k_cu_67d355df_31904cuda3std3__45__cpo3endE)
_ZN39_INTERNAL_f5b2e93f_4_k_cu_67d355df_31904cuda3std3__45__cpo3endE:
	.zero		1
	.type		_ZN39_INTERNAL_f5b2e93f_4_k_cu_67d355df_31904cuda3std3__419piecewise_constructE,@object
	.size		_ZN39_INTERNAL_f5b2e93f_4_k_cu_67d355df_31904cuda3std3__419piecewise_constructE,(_ZN39_INTERNAL_f5b2e93f_4_k_cu_67d355df_31904cuda3std3__45__cpo4cendE - _ZN39_INTERNAL_f5b2e93f_4_k_cu_67d355df_31904cuda3std3__419piecewise_constructE)
_ZN39_INTERNAL_f5b2e93f_4_k_cu_67d355df_31904cuda3std3__419piecewise_constructE:
	.zero		1
	.type		_ZN39_INTERNAL_f5b2e93f_4_k_cu_67d355df_31904cuda3std3__45__cpo4cendE,@object
	.size		_ZN39_INTERNAL_f5b2e93f_4_k_cu_67d355df_31904cuda3std3__45__cpo4cendE,(_ZN39_INTERNAL_f5b2e93f_4_k_cu_67d355df_31904cuda3std6ranges3__45__cpo4swapE - _ZN39_INTERNAL_f5b2e93f_4_k_cu_67d355df_31904cuda3std3__45__cpo4cendE)
_ZN39_INTERNAL_f5b2e93f_4_k_cu_67d355df_31904cuda3std3__45__cpo4cendE:
	.zero		1
	.type		_ZN39_INTERNAL_f5b2e93f_4_k_cu_67d355df_31904cuda3std6ranges3__45__cpo4swapE,@object
	.size		_ZN39_INTERNAL_f5b2e93f_4_k_cu_67d355df_31904cuda3std6ranges3__45__cpo4swapE,(.L_10 - _ZN39_INTERNAL_f5b2e93f_4_k_cu_67d355df_31904cuda3std6ranges3__45__cpo4swapE)
_ZN39_INTERNAL_f5b2e93f_4_k_cu_67d355df_31904cuda3std6ranges3__45__cpo4swapE:
	.zero		1
.L_10:


//--------------------- .nv.constant0._ZN7cutlass13device_kernelINS_4conv6kernel13ConvUniversalINS1_16ConvProblemShapeILNS1_8OperatorE1ELi3EEENS1_10collective14CollectiveConvINS1_47MainloopSm100TmaUmmaWarpSpecializedImplicitGemmILS5_1ELi20ELi3ELi1ELi2EN4cute5tupleIJNSA_1CILi2EEENSC_ILi1EEESE_EEEEENSB_IJNSC_ILi256EEENSC_ILi64EEENSB_IJNSC_ILi32EEEEEEEEENS_6half_tESM_NSA_8TiledMMAINSA_8MMA_AtomIJNSA_26SM100_MMA_F16BF16_2x1SM_SSISM_SM_fLi256ELi64ELNSA_4UMMA5MajorE0ELSR_1ELNSQ_7ScaleInE0ELSS_0EEEEEENSA_6LayoutINSB_IJSE_SE_SE_EEENSB_IJNSC_ILi0EEESX_SX_EEEEENSB_IJNSA_10UnderscoreES10_S10_EEEEENS7_6detail27Sm100ImplicitGemmTileTraitsINSA_25SM100_TMA_2SM_LOAD_IM2COLENSA_14ComposedLayoutINSA_7SwizzleILi2ELi4ELi3EEENSA_18smem_ptr_flag_bitsILi16EEENSV_INSB_IJNSC_ILi8EEESJ_EEENSB_IJSJ_SE_EEEEEEEvEENS14_INSA_18SM100_TMA_2SM_LOADENS16_IS18_S1A_NSV_INSB_IJSJ_S1B_EEENSB_IJSE_SJ_EEEEEEEvEEEENS_8epilogue10collective18CollectiveEpilogueINS1O_23Sm100TmaWarpSpecializedILi3ELi2ELi32ELb1ELb0EEEJNSB_IJNSC_ILi128EEESI_SK_EEENSB_IJNSV_IS1T_SE_EENSV_ISJ_SE_EEEEESM_NSB_IJNSB_IJllllEEESE_SX_EEESM_S1Z_NS1O_6fusion15FusionCallbacksIS1S_NS20_17LinearCombinationISM_fSM_fLNS_15FloatRoundStyleE2EEES1U_S1X_JEEENSA_5SM1004TMEM4LOAD26SM100_TMEM_LOAD_32dp32b32xENSA_20SM90_TMA_LOAD_IM2COLES1F_NSA_39AutoVectorizingCopyWithAssumedAlignmentILi128EEENSA_21SM90_TMA_STORE_IM2COLES1F_S2C_S2C_EEEvvEEEEvNT_6ParamsE --------------------------
	.section	.nv.constant0._ZN7cutlass13device_kernelINS_4conv6kernel13ConvUniversalINS1_16ConvProblemShapeILNS1_8OperatorE1ELi3EEENS1_10collective14CollectiveConvINS1_47MainloopSm100TmaUmmaWarpSpecializedImplicitGemmILS5_1ELi20ELi3ELi1ELi2EN4cute5tupleIJNSA_1CILi2EEENSC_ILi1EEESE_EEEEENSB_IJNSC_ILi256EEENSC_ILi64EEENSB_IJNSC_ILi32EEEEEEEEENS_6half_tESM_NSA_8TiledMMAINSA_8MMA_AtomIJNSA_26SM100_MMA_F16BF16_2x1SM_SSISM_SM_fLi256ELi64ELNSA_4UMMA5MajorE0ELSR_1ELNSQ_7ScaleInE0ELSS_0EEEEEENSA_6LayoutINSB_IJSE_SE_SE_EEENSB_IJNSC_ILi0EEESX_SX_EEEEENSB_IJNSA_10UnderscoreES10_S10_EEEEENS7_6detail27Sm100ImplicitGemmTileTraitsINSA_25SM100_TMA_2SM_LOAD_IM2COLENSA_14ComposedLayoutINSA_7SwizzleILi2ELi4ELi3EEENSA_18smem_ptr_flag_bitsILi16EEENSV_INSB_IJNSC_ILi8EEESJ_EEENSB_IJSJ_SE_EEEEEEEvEENS14_INSA_18SM100_TMA_2SM_LOADENS16_IS18_S1A_NSV_INSB_IJSJ_S1B_EEENSB_IJSE_SJ_EEEEEEEvEEEENS_8epilogue10collective18CollectiveEpilogueINS1O_23Sm100TmaWarpSpecializedILi3ELi2ELi32ELb1ELb0EEEJNSB_IJNSC_ILi128EEESI_SK_EEENSB_IJNSV_IS1T_SE_EENSV_ISJ_SE_EEEEESM_NSB_IJNSB_IJllllEEESE_SX_EEESM_S1Z_NS1O_6fusion15FusionCallbacksIS1S_NS20_17LinearCombinationISM_fSM_fLNS_15FloatRoundStyleE2EEES1U_S1X_JEEENSA_5SM1004TMEM4LOAD26SM100_TMEM_LOAD_32dp32b32xENSA_20SM90_TMA_LOAD_IM2COLES1F_NSA_39AutoVectorizingCopyWithAssumedAlignmentILi128EEENSA_21SM90_TMA_STORE_IM2COLES1F_S2C_S2C_EEEvvEEEEvNT_6ParamsE,"a",@progbits
	.sectionflags	@""
	.align	4
.nv.constant0._ZN7cutlass13device_kernelINS_4conv6kernel13ConvUniversalINS1_16ConvProblemShapeILNS1_8OperatorE1ELi3EEENS1_10collective14CollectiveConvINS1_47MainloopSm100TmaUmmaWarpSpecializedImplicitGemmILS5_1ELi20ELi3ELi1ELi2EN4cute5tupleIJNSA_1CILi2EEENSC_ILi1EEESE_EEEEENSB_IJNSC_ILi256EEENSC_ILi64EEENSB_IJNSC_ILi32EEEEEEEEENS_6half_tESM_NSA_8TiledMMAINSA_8MMA_AtomIJNSA_26SM100_MMA_F16BF16_2x1SM_SSISM_SM_fLi256ELi64ELNSA_4UMMA5MajorE0ELSR_1ELNSQ_7ScaleInE0ELSS_0EEEEEENSA_6LayoutINSB_IJSE_SE_SE_EEENSB_IJNSC_ILi0EEESX_SX_EEEEENSB_IJNSA_10UnderscoreES10_S10_EEEEENS7_6detail27Sm100ImplicitGemmTileTraitsINSA_25SM100_TMA_2SM_LOAD_IM2COLENSA_14ComposedLayoutINSA_7SwizzleILi2ELi4ELi3EEENSA_18smem_ptr_flag_bitsILi16EEENSV_INSB_IJNSC_ILi8EEESJ_EEENSB_IJSJ_SE_EEEEEEEvEENS14_INSA_18SM100_TMA_2SM_LOADENS16_IS18_S1A_NSV_INSB_IJSJ_S1B_EEENSB_IJSE_SJ_EEEEEEEvEEEENS_8epilogue10collective18CollectiveEpilogueINS1O_23Sm100TmaWarpSpecializedILi3ELi2ELi32ELb1ELb0EEEJNSB_IJNSC_ILi128EEESI_SK_EEENSB_IJNSV_IS1T_SE_EENSV_ISJ_SE_EEEEESM_NSB_IJNSB_IJllllEEESE_SX_EEESM_S1Z_NS1O_6fusion15FusionCallbacksIS1S_NS20_17LinearCombinationISM_fSM_fLNS_15FloatRoundStyleE2EEES1U_S1X_JEEENSA_5SM1004TMEM4LOAD26SM100_TMEM_LOAD_32dp32b32xENSA_20SM90_TMA_LOAD_IM2COLES1F_NSA_39AutoVectorizingCopyWithAssumedAlignmentILi128EEENSA_21SM90_TMA_STORE_IM2COLES1F_S2C_S2C_EEEvvEEEEvNT_6ParamsE:
	.zero		3200


//--------------------- SYMBOLS --------------------------

	.type		.nv.reservedSmem.offset0,@object
	.size		.nv.reservedSmem.offset0,0x4
	.type		.nv.reservedSmem.cap,@object
	.size		.nv.reservedSmem.cap,0x4
	.type		__assertfail,@function
